//
// Generated by NVIDIA NVVM Compiler
//
// Compiler Build ID: CL-36424714
// Cuda compilation tools, release 13.0, V13.0.88
// Based on NVVM 20.0.0
//

.version 9.0
.target sm_100
.address_size 64

	// .globl	_Z10matvec_mulPfS_S_i
// _ZZ14mat_mul_sharedPfS_S_iE6a_tile has been demoted
// _ZZ14mat_mul_sharedPfS_S_iE6b_tile has been demoted

.visible .entry _Z10matvec_mulPfS_S_i(
	.param .u64 .ptr .align 1 _Z10matvec_mulPfS_S_i_param_0,
	.param .u64 .ptr .align 1 _Z10matvec_mulPfS_S_i_param_1,
	.param .u64 .ptr .align 1 _Z10matvec_mulPfS_S_i_param_2,
	.param .u32 _Z10matvec_mulPfS_S_i_param_3
)
{
	.reg .pred 	%p<11>;
	.reg .b32 	%r<37>;
	.reg .b32 	%f<112>;
	.reg .b64 	%rd<29>;

	ld.param.u64 	%rd10, [_Z10matvec_mulPfS_S_i_param_0];
	ld.param.u64 	%rd11, [_Z10matvec_mulPfS_S_i_param_1];
	ld.param.u32 	%r23, [_Z10matvec_mulPfS_S_i_param_3];
	cvta.to.global.u64 	%rd1, %rd10;
	cvta.to.global.u64 	%rd2, %rd11;
	mov.u32 	%r24, %ctaid.x;
	mov.u32 	%r25, %ntid.x;
	mov.u32 	%r26, %tid.x;
	mad.lo.s32 	%r1, %r24, %r25, %r26;
	setp.ge.s32 	%p1, %r1, %r23;
	@%p1 bra 	$L__BB0_15;
	setp.lt.s32 	%p2, %r23, 1;
	mov.f32 	%f111, 0f00000000;
	@%p2 bra 	$L__BB0_14;
	mul.lo.s32 	%r2, %r23, %r1;
	and.b32  	%r3, %r23, 15;
	setp.lt.u32 	%p3, %r23, 16;
	mov.f32 	%f111, 0f00000000;
	mov.b32 	%r33, 0;
	@%p3 bra 	$L__BB0_5;
	and.b32  	%r33, %r23, 2147483632;
	neg.s32 	%r31, %r33;
	add.s64 	%rd3, %rd1, 32;
	add.s64 	%rd27, %rd2, 32;
	mov.f32 	%f111, 0f00000000;
	mov.u32 	%r30, %r2;
$L__BB0_4:
	.pragma "nounroll";
	mul.wide.s32 	%rd12, %r30, 4;
	add.s64 	%rd13, %rd3, %rd12;
	ld.global.f32 	%f18, [%rd13+-32];
	ld.global.f32 	%f19, [%rd27+-32];
	fma.rn.f32 	%f20, %f18, %f19, %f111;
	ld.global.f32 	%f21, [%rd13+-28];
	ld.global.f32 	%f22, [%rd27+-28];
	fma.rn.f32 	%f23, %f21, %f22, %f20;
	ld.global.f32 	%f24, [%rd13+-24];
	ld.global.f32 	%f25, [%rd27+-24];
	fma.rn.f32 	%f26, %f24, %f25, %f23;
	ld.global.f32 	%f27, [%rd13+-20];
	ld.global.f32 	%f28, [%rd27+-20];
	fma.rn.f32 	%f29, %f27, %f28, %f26;
	ld.global.f32 	%f30, [%rd13+-16];
	ld.global.f32 	%f31, [%rd27+-16];
	fma.rn.f32 	%f32, %f30, %f31, %f29;
	ld.global.f32 	%f33, [%rd13+-12];
	ld.global.f32 	%f34, [%rd27+-12];
	fma.rn.f32 	%f35, %f33, %f34, %f32;
	ld.global.f32 	%f36, [%rd13+-8];
	ld.global.f32 	%f37, [%rd27+-8];
	fma.rn.f32 	%f38, %f36, %f37, %f35;
	ld.global.f32 	%f39, [%rd13+-4];
	ld.global.f32 	%f40, [%rd27+-4];
	fma.rn.f32 	%f41, %f39, %f40, %f38;
	ld.global.f32 	%f42, [%rd13];
	ld.global.f32 	%f43, [%rd27];
	fma.rn.f32 	%f44, %f42, %f43, %f41;
	ld.global.f32 	%f45, [%rd13+4];
	ld.global.f32 	%f46, [%rd27+4];
	fma.rn.f32 	%f47, %f45, %f46, %f44;
	ld.global.f32 	%f48, [%rd13+8];
	ld.global.f32 	%f49, [%rd27+8];
	fma.rn.f32 	%f50, %f48, %f49, %f47;
	ld.global.f32 	%f51, [%rd13+12];
	ld.global.f32 	%f52, [%rd27+12];
	fma.rn.f32 	%f53, %f51, %f52, %f50;
	ld.global.f32 	%f54, [%rd13+16];
	ld.global.f32 	%f55, [%rd27+16];
	fma.rn.f32 	%f56, %f54, %f55, %f53;
	ld.global.f32 	%f57, [%rd13+20];
	ld.global.f32 	%f58, [%rd27+20];
	fma.rn.f32 	%f59, %f57, %f58, %f56;
	ld.global.f32 	%f60, [%rd13+24];
	ld.global.f32 	%f61, [%rd27+24];
	fma.rn.f32 	%f62, %f60, %f61, %f59;
	ld.global.f32 	%f63, [%rd13+28];
	ld.global.f32 	%f64, [%rd27+28];
	fma.rn.f32 	%f111, %f63, %f64, %f62;
	add.s32 	%r31, %r31, 16;
	add.s32 	%r30, %r30, 16;
	add.s64 	%rd27, %rd27, 64;
	setp.ne.s32 	%p4, %r31, 0;
	@%p4 bra 	$L__BB0_4;
$L__BB0_5:
	setp.eq.s32 	%p5, %r3, 0;
	@%p5 bra 	$L__BB0_14;
	and.b32  	%r11, %r23, 7;
	setp.lt.u32 	%p6, %r3, 8;
	@%p6 bra 	$L__BB0_8;
	add.s32 	%r28, %r33, %r2;
	mul.wide.s32 	%rd14, %r28, 4;
	add.s64 	%rd15, %rd1, %rd14;
	ld.global.f32 	%f66, [%rd15];
	mul.wide.u32 	%rd16, %r33, 4;
	add.s64 	%rd17, %rd2, %rd16;
	ld.global.f32 	%f67, [%rd17];
	fma.rn.f32 	%f68, %f66, %f67, %f111;
	ld.global.f32 	%f69, [%rd15+4];
	ld.global.f32 	%f70, [%rd17+4];
	fma.rn.f32 	%f71, %f69, %f70, %f68;
	ld.global.f32 	%f72, [%rd15+8];
	ld.global.f32 	%f73, [%rd17+8];
	fma.rn.f32 	%f74, %f72, %f73, %f71;
	ld.global.f32 	%f75, [%rd15+12];
	ld.global.f32 	%f76, [%rd17+12];
	fma.rn.f32 	%f77, %f75, %f76, %f74;
	ld.global.f32 	%f78, [%rd15+16];
	ld.global.f32 	%f79, [%rd17+16];
	fma.rn.f32 	%f80, %f78, %f79, %f77;
	ld.global.f32 	%f81, [%rd15+20];
	ld.global.f32 	%f82, [%rd17+20];
	fma.rn.f32 	%f83, %f81, %f82, %f80;
	ld.global.f32 	%f84, [%rd15+24];
	ld.global.f32 	%f85, [%rd17+24];
	fma.rn.f32 	%f86, %f84, %f85, %f83;
	ld.global.f32 	%f87, [%rd15+28];
	ld.global.f32 	%f88, [%rd17+28];
	fma.rn.f32 	%f111, %f87, %f88, %f86;
	add.s32 	%r33, %r33, 8;
$L__BB0_8:
	setp.eq.s32 	%p7, %r11, 0;
	@%p7 bra 	$L__BB0_14;
	and.b32  	%r14, %r23, 3;
	setp.lt.u32 	%p8, %r11, 4;
	@%p8 bra 	$L__BB0_11;
	add.s32 	%r29, %r33, %r2;
	mul.wide.s32 	%rd18, %r29, 4;
	add.s64 	%rd19, %rd1, %rd18;
	ld.global.f32 	%f90, [%rd19];
	mul.wide.u32 	%rd20, %r33, 4;
	add.s64 	%rd21, %rd2, %rd20;
	ld.global.f32 	%f91, [%rd21];
	fma.rn.f32 	%f92, %f90, %f91, %f111;
	ld.global.f32 	%f93, [%rd19+4];
	ld.global.f32 	%f94, [%rd21+4];
	fma.rn.f32 	%f95, %f93, %f94, %f92;
	ld.global.f32 	%f96, [%rd19+8];
	ld.global.f32 	%f97, [%rd21+8];
	fma.rn.f32 	%f98, %f96, %f97, %f95;
	ld.global.f32 	%f99, [%rd19+12];
	ld.global.f32 	%f100, [%rd21+12];
	fma.rn.f32 	%f111, %f99, %f100, %f98;
	add.s32 	%r33, %r33, 4;
$L__BB0_11:
	setp.eq.s32 	%p9, %r14, 0;
	@%p9 bra 	$L__BB0_14;
	mul.wide.u32 	%rd22, %r33, 4;
	add.s64 	%rd28, %rd2, %rd22;
	add.s32 	%r36, %r33, %r2;
	neg.s32 	%r35, %r14;
$L__BB0_13:
	.pragma "nounroll";
	mul.wide.s32 	%rd23, %r36, 4;
	add.s64 	%rd24, %rd1, %rd23;
	ld.global.f32 	%f101, [%rd24];
	ld.global.f32 	%f102, [%rd28];
	fma.rn.f32 	%f111, %f101, %f102, %f111;
	add.s64 	%rd28, %rd28, 4;
	add.s32 	%r36, %r36, 1;
	add.s32 	%r35, %r35, 1;
	setp.ne.s32 	%p10, %r35, 0;
	@%p10 bra 	$L__BB0_13;
$L__BB0_14:
	mul.wide.s32 	%rd25, %r1, 4;
	add.s64 	%rd26, %rd2, %rd25;
	st.global.f32 	[%rd26], %f111;
$L__BB0_15:
	ret;

}
	// .globl	_Z7mat_mulPfS_S_i
.visible .entry _Z7mat_mulPfS_S_i(
	.param .u64 .ptr .align 1 _Z7mat_mulPfS_S_i_param_0,
	.param .u64 .ptr .align 1 _Z7mat_mulPfS_S_i_param_1,
	.param .u64 .ptr .align 1 _Z7mat_mulPfS_S_i_param_2,
	.param .u32 _Z7mat_mulPfS_S_i_param_3
)
{
	.reg .pred 	%p<10>;
	.reg .b32 	%r<81>;
	.reg .b32 	%f<67>;
	.reg .b64 	%rd<48>;

	ld.param.u64 	%rd5, [_Z7mat_mulPfS_S_i_param_0];
	ld.param.u64 	%rd6, [_Z7mat_mulPfS_S_i_param_1];
	ld.param.u64 	%rd4, [_Z7mat_mulPfS_S_i_param_2];
	ld.param.u32 	%r44, [_Z7mat_mulPfS_S_i_param_3];
	cvta.to.global.u64 	%rd1, %rd6;
	cvta.to.global.u64 	%rd2, %rd5;
	mov.u32 	%r45, %ctaid.x;
	mov.u32 	%r46, %ntid.x;
	mov.u32 	%r47, %tid.x;
	mad.lo.s32 	%r1, %r45, %r46, %r47;
	mov.u32 	%r48, %ctaid.y;
	mov.u32 	%r49, %ntid.y;
	mul.lo.s32 	%r2, %r48, %r49;
	mov.u32 	%r3, %tid.y;
	add.s32 	%r50, %r2, %r3;
	max.s32 	%r51, %r1, %r50;
	setp.ge.s32 	%p1, %r51, %r44;
	@%p1 bra 	$L__BB1_13;
	mul.lo.s32 	%r5, %r44, %r1;
	and.b32  	%r6, %r44, 7;
	setp.lt.u32 	%p2, %r44, 8;
	mov.f32 	%f66, 0f00000000;
	mov.b32 	%r79, 0;
	@%p2 bra 	$L__BB1_4;
	and.b32  	%r79, %r44, 2147483640;
	neg.s32 	%r77, %r79;
	add.s32 	%r53, %r3, %r44;
	add.s32 	%r76, %r53, %r2;
	shl.b32 	%r10, %r44, 3;
	shl.b32 	%r54, %r44, 1;
	add.s32 	%r75, %r50, %r54;
	mad.lo.s32 	%r74, %r44, 3, %r50;
	shl.b32 	%r55, %r44, 2;
	add.s32 	%r73, %r50, %r55;
	mad.lo.s32 	%r72, %r44, 5, %r50;
	mad.lo.s32 	%r71, %r44, 6, %r50;
	mad.lo.s32 	%r70, %r44, 7, %r50;
	add.s64 	%rd3, %rd2, 16;
	mov.f32 	%f66, 0f00000000;
	mov.u32 	%r68, %r5;
	mov.u32 	%r69, %r50;
$L__BB1_3:
	.pragma "nounroll";
	mul.wide.s32 	%rd7, %r68, 4;
	add.s64 	%rd8, %rd3, %rd7;
	ld.global.f32 	%f16, [%rd8+-16];
	mul.wide.u32 	%rd9, %r69, 4;
	add.s64 	%rd10, %rd1, %rd9;
	ld.global.f32 	%f17, [%rd10];
	fma.rn.f32 	%f18, %f16, %f17, %f66;
	ld.global.f32 	%f19, [%rd8+-12];
	mul.wide.u32 	%rd11, %r76, 4;
	add.s64 	%rd12, %rd1, %rd11;
	ld.global.f32 	%f20, [%rd12];
	fma.rn.f32 	%f21, %f19, %f20, %f18;
	ld.global.f32 	%f22, [%rd8+-8];
	mul.wide.u32 	%rd13, %r75, 4;
	add.s64 	%rd14, %rd1, %rd13;
	ld.global.f32 	%f23, [%rd14];
	fma.rn.f32 	%f24, %f22, %f23, %f21;
	ld.global.f32 	%f25, [%rd8+-4];
	mul.wide.u32 	%rd15, %r74, 4;
	add.s64 	%rd16, %rd1, %rd15;
	ld.global.f32 	%f26, [%rd16];
	fma.rn.f32 	%f27, %f25, %f26, %f24;
	ld.global.f32 	%f28, [%rd8];
	mul.wide.u32 	%rd17, %r73, 4;
	add.s64 	%rd18, %rd1, %rd17;
	ld.global.f32 	%f29, [%rd18];
	fma.rn.f32 	%f30, %f28, %f29, %f27;
	ld.global.f32 	%f31, [%rd8+4];
	mul.wide.u32 	%rd19, %r72, 4;
	add.s64 	%rd20, %rd1, %rd19;
	ld.global.f32 	%f32, [%rd20];
	fma.rn.f32 	%f33, %f31, %f32, %f30;
	ld.global.f32 	%f34, [%rd8+8];
	mul.wide.u32 	%rd21, %r71, 4;
	add.s64 	%rd22, %rd1, %rd21;
	ld.global.f32 	%f35, [%rd22];
	fma.rn.f32 	%f36, %f34, %f35, %f33;
	ld.global.f32 	%f37, [%rd8+12];
	mul.wide.u32 	%rd23, %r70, 4;
	add.s64 	%rd24, %rd1, %rd23;
	ld.global.f32 	%f38, [%rd24];
	fma.rn.f32 	%f66, %f37, %f38, %f36;
	add.s32 	%r77, %r77, 8;
	add.s32 	%r76, %r76, %r10;
	add.s32 	%r75, %r75, %r10;
	add.s32 	%r74, %r74, %r10;
	add.s32 	%r73, %r73, %r10;
	add.s32 	%r72, %r72, %r10;
	add.s32 	%r71, %r71, %r10;
	add.s32 	%r70, %r70, %r10;
	add.s32 	%r69, %r69, %r10;
	add.s32 	%r68, %r68, 8;
	setp.ne.s32 	%p3, %r77, 0;
	@%p3 bra 	$L__BB1_3;
$L__BB1_4:
	setp.eq.s32 	%p4, %r6, 0;
	@%p4 bra 	$L__BB1_12;
	and.b32  	%r38, %r44, 3;
	setp.lt.u32 	%p5, %r6, 4;
	@%p5 bra 	$L__BB1_7;
	add.s32 	%r56, %r79, %r5;
	mul.wide.s32 	%rd25, %r56, 4;
	add.s64 	%rd26, %rd2, %rd25;
	ld.global.f32 	%f40, [%rd26];
	mad.lo.s32 	%r57, %r79, %r44, %r50;
	mul.wide.u32 	%rd27, %r57, 4;
	add.s64 	%rd28, %rd1, %rd27;
	ld.global.f32 	%f41, [%rd28];
	fma.rn.f32 	%f42, %f40, %f41, %f66;
	ld.global.f32 	%f43, [%rd26+4];
	add.s32 	%r58, %r57, %r44;
	mul.wide.u32 	%rd29, %r58, 4;
	add.s64 	%rd30, %rd1, %rd29;
	ld.global.f32 	%f44, [%rd30];
	fma.rn.f32 	%f45, %f43, %f44, %f42;
	ld.global.f32 	%f46, [%rd26+8];
	add.s32 	%r59, %r58, %r44;
	mul.wide.u32 	%rd31, %r59, 4;
	add.s64 	%rd32, %rd1, %rd31;
	ld.global.f32 	%f47, [%rd32];
	fma.rn.f32 	%f48, %f46, %f47, %f45;
	ld.global.f32 	%f49, [%rd26+12];
	add.s32 	%r60, %r59, %r44;
	mul.wide.u32 	%rd33, %r60, 4;
	add.s64 	%rd34, %rd1, %rd33;
	ld.global.f32 	%f50, [%rd34];
	fma.rn.f32 	%f66, %f49, %f50, %f48;
	add.s32 	%r79, %r79, 4;
$L__BB1_7:
	setp.eq.s32 	%p6, %r38, 0;
	@%p6 bra 	$L__BB1_12;
	setp.eq.s32 	%p7, %r38, 1;
	@%p7 bra 	$L__BB1_10;
	add.s32 	%r61, %r79, %r5;
	mul.wide.s32 	%rd35, %r61, 4;
	add.s64 	%rd36, %rd2, %rd35;
	ld.global.f32 	%f52, [%rd36];
	mad.lo.s32 	%r62, %r79, %r44, %r50;
	mul.wide.u32 	%rd37, %r62, 4;
	add.s64 	%rd38, %rd1, %rd37;
	ld.global.f32 	%f53, [%rd38];
	fma.rn.f32 	%f54, %f52, %f53, %f66;
	ld.global.f32 	%f55, [%rd36+4];
	add.s32 	%r63, %r62, %r44;
	mul.wide.u32 	%rd39, %r63, 4;
	add.s64 	%rd40, %rd1, %rd39;
	ld.global.f32 	%f56, [%rd40];
	fma.rn.f32 	%f66, %f55, %f56, %f54;
	add.s32 	%r79, %r79, 2;
$L__BB1_10:
	and.b32  	%r64, %r44, 1;
	setp.eq.b32 	%p8, %r64, 1;
	not.pred 	%p9, %p8;
	@%p9 bra 	$L__BB1_12;
	add.s32 	%r65, %r79, %r5;
	mul.wide.s32 	%rd41, %r65, 4;
	add.s64 	%rd42, %rd2, %rd41;
	ld.global.f32 	%f57, [%rd42];
	mad.lo.s32 	%r66, %r79, %r44, %r50;
	mul.wide.u32 	%rd43, %r66, 4;
	add.s64 	%rd44, %rd1, %rd43;
	ld.global.f32 	%f58, [%rd44];
	fma.rn.f32 	%f66, %f57, %f58, %f66;
$L__BB1_12:
	add.s32 	%r67, %r5, %r50;
	cvta.to.global.u64 	%rd45, %rd4;
	mul.wide.s32 	%rd46, %r67, 4;
	add.s64 	%rd47, %rd45, %rd46;
	st.global.f32 	[%rd47], %f66;
$L__BB1_13:
	ret;

}
	// .globl	_Z14mat_mul_sharedPfS_S_i
.visible .entry _Z14mat_mul_sharedPfS_S_i(
	.param .u64 .ptr .align 1 _Z14mat_mul_sharedPfS_S_i_param_0,
	.param .u64 .ptr .align 1 _Z14mat_mul_sharedPfS_S_i_param_1,
	.param .u64 .ptr .align 1 _Z14mat_mul_sharedPfS_S_i_param_2,
	.param .u32 _Z14mat_mul_sharedPfS_S_i_param_3
)
{
	.reg .pred 	%p<3>;
	.reg .b32 	%r<36>;
	.reg .b32 	%f<105>;
	.reg .b64 	%rd<13>;
	// demoted variable
	.shared .align 4 .b8 _ZZ14mat_mul_sharedPfS_S_iE6a_tile[4096];
	// demoted variable
	.shared .align 4 .b8 _ZZ14mat_mul_sharedPfS_S_iE6b_tile[4096];
	ld.param.u64 	%rd3, [_Z14mat_mul_sharedPfS_S_i_param_0];
	ld.param.u64 	%rd4, [_Z14mat_mul_sharedPfS_S_i_param_1];
	ld.param.u64 	%rd5, [_Z14mat_mul_sharedPfS_S_i_param_2];
	ld.param.u32 	%r19, [_Z14mat_mul_sharedPfS_S_i_param_3];
	mov.u32 	%r20, %ctaid.x;
	mov.u32 	%r21, %ntid.x;
	mov.u32 	%r1, %tid.x;
	mad.lo.s32 	%r2, %r20, %r21, %r1;
	mov.u32 	%r22, %ctaid.y;
	mov.u32 	%r23, %ntid.y;
	mov.u32 	%r3, %tid.y;
	mad.lo.s32 	%r4, %r22, %r23, %r3;
	setp.lt.s32 	%p1, %r19, 32;
	mov.f32 	%f104, 0f00000000;
	@%p1 bra 	$L__BB2_3;
	shl.b32 	%r24, %r1, 7;
	mov.u32 	%r25, _ZZ14mat_mul_sharedPfS_S_iE6a_tile;
	add.s32 	%r5, %r25, %r24;
	shl.b32 	%r26, %r3, 2;
	add.s32 	%r6, %r5, %r26;
	mov.u32 	%r27, _ZZ14mat_mul_sharedPfS_S_iE6b_tile;
	add.s32 	%r8, %r27, %r26;
	add.s32 	%r7, %r8, %r24;
	shr.s32 	%r28, %r19, 31;
	shr.u32 	%r29, %r28, 27;
	add.s32 	%r30, %r19, %r29;
	shr.s32 	%r31, %r30, 5;
	neg.s32 	%r35, %r31;
	mad.lo.s32 	%r34, %r19, %r2, %r3;
	mad.lo.s32 	%r33, %r1, %r19, %r4;
	shl.b32 	%r12, %r19, 5;
	cvta.to.global.u64 	%rd1, %rd3;
	cvta.to.global.u64 	%rd2, %rd4;
	mov.f32 	%f104, 0f00000000;
$L__BB2_2:
	mul.wide.s32 	%rd6, %r34, 4;
	add.s64 	%rd7, %rd1, %rd6;
	ld.global.f32 	%f6, [%rd7];
	st.shared.f32 	[%r6], %f6;
	mul.wide.u32 	%rd8, %r33, 4;
	add.s64 	%rd9, %rd2, %rd8;
	ld.global.f32 	%f7, [%rd9];
	st.shared.f32 	[%r7], %f7;
	bar.sync 	0;
	ld.shared.f32 	%f8, [%r5];
	ld.shared.f32 	%f9, [%r8];
	fma.rn.f32 	%f10, %f8, %f9, %f104;
	ld.shared.f32 	%f11, [%r5+4];
	ld.shared.f32 	%f12, [%r8+128];
	fma.rn.f32 	%f13, %f11, %f12, %f10;
	ld.shared.f32 	%f14, [%r5+8];
	ld.shared.f32 	%f15, [%r8+256];
	fma.rn.f32 	%f16, %f14, %f15, %f13;
	ld.shared.f32 	%f17, [%r5+12];
	ld.shared.f32 	%f18, [%r8+384];
	fma.rn.f32 	%f19, %f17, %f18, %f16;
	ld.shared.f32 	%f20, [%r5+16];
	ld.shared.f32 	%f21, [%r8+512];
	fma.rn.f32 	%f22, %f20, %f21, %f19;
	ld.shared.f32 	%f23, [%r5+20];
	ld.shared.f32 	%f24, [%r8+640];
	fma.rn.f32 	%f25, %f23, %f24, %f22;
	ld.shared.f32 	%f26, [%r5+24];
	ld.shared.f32 	%f27, [%r8+768];
	fma.rn.f32 	%f28, %f26, %f27, %f25;
	ld.shared.f32 	%f29, [%r5+28];
	ld.shared.f32 	%f30, [%r8+896];
	fma.rn.f32 	%f31, %f29, %f30, %f28;
	ld.shared.f32 	%f32, [%r5+32];
	ld.shared.f32 	%f33, [%r8+1024];
	fma.rn.f32 	%f34, %f32, %f33, %f31;
	ld.shared.f32 	%f35, [%r5+36];
	ld.shared.f32 	%f36, [%r8+1152];
	fma.rn.f32 	%f37, %f35, %f36, %f34;
	ld.shared.f32 	%f38, [%r5+40];
	ld.shared.f32 	%f39, [%r8+1280];
	fma.rn.f32 	%f40, %f38, %f39, %f37;
	ld.shared.f32 	%f41, [%r5+44];
	ld.shared.f32 	%f42, [%r8+1408];
	fma.rn.f32 	%f43, %f41, %f42, %f40;
	ld.shared.f32 	%f44, [%r5+48];
	ld.shared.f32 	%f45, [%r8+1536];
	fma.rn.f32 	%f46, %f44, %f45, %f43;
	ld.shared.f32 	%f47, [%r5+52];
	ld.shared.f32 	%f48, [%r8+1664];
	fma.rn.f32 	%f49, %f47, %f48, %f46;
	ld.shared.f32 	%f50, [%r5+56];
	ld.shared.f32 	%f51, [%r8+1792];
	fma.rn.f32 	%f52, %f50, %f51, %f49;
	ld.shared.f32 	%f53, [%r5+60];
	ld.shared.f32 	%f54, [%r8+1920];
	fma.rn.f32 	%f55, %f53, %f54, %f52;
	ld.shared.f32 	%f56, [%r5+64];
	ld.shared.f32 	%f57, [%r8+2048];
	fma.rn.f32 	%f58, %f56, %f57, %f55;
	ld.shared.f32 	%f59, [%r5+68];
	ld.shared.f32 	%f60, [%r8+2176];
	fma.rn.f32 	%f61, %f59, %f60, %f58;
	ld.shared.f32 	%f62, [%r5+72];
	ld.shared.f32 	%f63, [%r8+2304];
	fma.rn.f32 	%f64, %f62, %f63, %f61;
	ld.shared.f32 	%f65, [%r5+76];
	ld.shared.f32 	%f66, [%r8+2432];
	fma.rn.f32 	%f67, %f65, %f66, %f64;
	ld.shared.f32 	%f68, [%r5+80];
	ld.shared.f32 	%f69, [%r8+2560];
	fma.rn.f32 	%f70, %f68, %f69, %f67;
	ld.shared.f32 	%f71, [%r5+84];
	ld.shared.f32 	%f72, [%r8+2688];
	fma.rn.f32 	%f73, %f71, %f72, %f70;
	ld.shared.f32 	%f74, [%r5+88];
	ld.shared.f32 	%f75, [%r8+2816];
	fma.rn.f32 	%f76, %f74, %f75, %f73;
	ld.shared.f32 	%f77, [%r5+92];
	ld.shared.f32 	%f78, [%r8+2944];
	fma.rn.f32 	%f79, %f77, %f78, %f76;
	ld.shared.f32 	%f80, [%r5+96];
	ld.shared.f32 	%f81, [%r8+3072];
	fma.rn.f32 	%f82, %f80, %f81, %f79;
	ld.shared.f32 	%f83, [%r5+100];
	ld.shared.f32 	%f84, [%r8+3200];
	fma.rn.f32 	%f85, %f83, %f84, %f82;
	ld.shared.f32 	%f86, [%r5+104];
	ld.shared.f32 	%f87, [%r8+3328];
	fma.rn.f32 	%f88, %f86, %f87, %f85;
	ld.shared.f32 	%f89, [%r5+108];
	ld.shared.f32 	%f90, [%r8+3456];
	fma.rn.f32 	%f91, %f89, %f90, %f88;
	ld.shared.f32 	%f92, [%r5+112];
	ld.shared.f32 	%f93, [%r8+3584];
	fma.rn.f32 	%f94, %f92, %f93, %f91;
	ld.shared.f32 	%f95, [%r5+116];
	ld.shared.f32 	%f96, [%r8+3712];
	fma.rn.f32 	%f97, %f95, %f96, %f94;
	ld.shared.f32 	%f98, [%r5+120];
	ld.shared.f32 	%f99, [%r8+3840];
	fma.rn.f32 	%f100, %f98, %f99, %f97;
	ld.shared.f32 	%f101, [%r5+124];
	ld.shared.f32 	%f102, [%r8+3968];
	fma.rn.f32 	%f104, %f101, %f102, %f100;
	bar.sync 	0;
	add.s32 	%r35, %r35, 1;
	setp.ne.s32 	%p2, %r35, 0;
	add.s32 	%r34, %r34, 32;
	add.s32 	%r33, %r33, %r12;
	@%p2 bra 	$L__BB2_2;
$L__BB2_3:
	cvta.to.global.u64 	%rd10, %rd5;
	mad.lo.s32 	%r32, %r19, %r2, %r4;
	mul.wide.s32 	%rd11, %r32, 4;
	add.s64 	%rd12, %rd10, %rd11;
	st.global.f32 	[%rd12], %f104;
	ret;

}


// ===== COMPILED SASS (sm_100) =====

	.target	sm_100

	.elftype	@"ET_EXEC"


//--------------------- .note.nv.tkinfo           --------------------------
	.section	.note.nv.tkinfo,"",@"SHT_NOTE"
	.sectionflags	@"SHF_NOTE_NV_TKINFO"
	.tkinfo
        /*0018*/ 	.word	0x00000002
        /*0030*/ 	.string	""
        /*0030*/ 	.string	"ptxas"
        /*0030*/ 	.string	"Cuda compilation tools, release 13.0, V13.0.88"
        /*0030*/ 	.string	"Build cuda_13.0.r13.0/compiler.36424714_0"
        /*0030*/ 	.string	"-arch sm_100 -m 64 "



//--------------------- .note.nv.cuinfo           --------------------------
	.section	.note.nv.cuinfo,"",@"SHT_NOTE"
	.sectionflags	@"SHF_NOTE_NV_CUINFO"
        /*0018*/ 	.short	0x0002
        /*001a*/ 	.short	0x0064
        /*001c*/ 	.short	0x0082
	.zero		2


//--------------------- .nv.info                  --------------------------
	.section	.nv.info,"",@"SHT_CUDA_INFO"
	.align	4


	//----- nvinfo : EIATTR_REGCOUNT
	.align		4
        /*0000*/ 	.byte	0x04, 0x2f
        /*0002*/ 	.short	(.L_1 - .L_0)
	.align		4
.L_0:
        /*0004*/ 	.word	index@(_Z10matvec_mulPfS_S_i)
        /*0008*/ 	.word	0x0000001e


	//----- nvinfo : EIATTR_FRAME_SIZE
	.align		4
.L_1:
        /*000c*/ 	.byte	0x04, 0x11
        /*000e*/ 	.short	(.L_3 - .L_2)
	.align		4
.L_2:
        /*0010*/ 	.word	index@(_Z10matvec_mulPfS_S_i)
        /*0014*/ 	.word	0x00000000


	//----- nvinfo : EIATTR_REGCOUNT
	.align		4
.L_3:
        /*0018*/ 	.byte	0x04, 0x2f
        /*001a*/ 	.short	(.L_5 - .L_4)
	.align		4
.L_4:
        /*001c*/ 	.word	index@(_Z7mat_mulPfS_S_i)
        /*0020*/ 	.word	0x00000020


	//----- nvinfo : EIATTR_FRAME_SIZE
	.align		4
.L_5:
        /*0024*/ 	.byte	0x04, 0x11
        /*0026*/ 	.short	(.L_7 - .L_6)
	.align		4
.L_6:
        /*0028*/ 	.word	index@(_Z7mat_mulPfS_S_i)
        /*002c*/ 	.word	0x00000000


	//----- nvinfo : EIATTR_REGCOUNT
	.align		4
.L_7:
        /*0030*/ 	.byte	0x04, 0x2f
        /*0032*/ 	.short	(.L_9 - .L_8)
	.align		4
.L_8:
        /*0034*/ 	.word	index@(_Z14mat_mul_sharedPfS_S_i)
        /*0038*/ 	.word	0x00000020


	//----- nvinfo : EIATTR_FRAME_SIZE
	.align		4
.L_9:
        /*003c*/ 	.byte	0x04, 0x11
        /*003e*/ 	.short	(.L_11 - .L_10)
	.align		4
.L_10:
        /*0040*/ 	.word	index@(_Z14mat_mul_sharedPfS_S_i)
        /*0044*/ 	.word	0x00000000


	//----- nvinfo : EIATTR_MIN_STACK_SIZE
	.align		4
.L_11:
        /*0048*/ 	.byte	0x04, 0x12
        /*004a*/ 	.short	(.L_13 - .L_12)
	.align		4
.L_12:
        /*004c*/ 	.word	index@(_Z14mat_mul_sharedPfS_S_i)
        /*0050*/ 	.word	0x00000000


	//----- nvinfo : EIATTR_MIN_STACK_SIZE
	.align		4
.L_13:
        /*0054*/ 	.byte	0x04, 0x12
        /*0056*/ 	.short	(.L_15 - .L_14)
	.align		4
.L_14:
        /*0058*/ 	.word	index@(_Z7mat_mulPfS_S_i)
        /*005c*/ 	.word	0x00000000


	//----- nvinfo : EIATTR_MIN_STACK_SIZE
	.align		4
.L_15:
        /*0060*/ 	.byte	0x04, 0x12
        /*0062*/ 	.short	(.L_17 - .L_16)
	.align		4
.L_16:
        /*0064*/ 	.word	index@(_Z10matvec_mulPfS_S_i)
        /*0068*/ 	.word	0x00000000
.L_17:


//--------------------- .nv.compat                --------------------------
	.section	.nv.compat,"",@"SHT_CUDA_COMPAT_INFO"
	.align	4
        /*0000*/ 	.byte	0x02, 0x09, 0x00, 0x00, 0x02, 0x02, 0x01, 0x00, 0x02, 0x05, 0x05, 0x00, 0x03, 0x07, 0x01, 0x01
        /*0010*/ 	.byte	0x02, 0x03, 0x00, 0x00, 0x02, 0x06, 0x01, 0x00, 0x04, 0x0b, 0x08, 0x00, 0x09, 0x00, 0x00, 0x00
        /*0020*/ 	.byte	0x00, 0x00, 0x00, 0x00


//--------------------- .nv.info._Z14mat_mul_sharedPfS_S_i --------------------------
	.section	.nv.info._Z14mat_mul_sharedPfS_S_i,"",@"SHT_CUDA_INFO"
	.sectionflags	@""
	.align	4


	//----- nvinfo : EIATTR_CUDA_API_VERSION
	.align		4
        /*0000*/ 	.byte	0x04, 0x37
        /*0002*/ 	.short	(.L_19 - .L_18)
.L_18:
        /*0004*/ 	.word	0x00000082


	//----- nvinfo : EIATTR_KPARAM_INFO
	.align		4
.L_19:
        /*0008*/ 	.byte	0x04, 0x17
        /*000a*/ 	.short	(.L_21 - .L_20)
.L_20:
        /*000c*/ 	.word	0x00000000
        /*0010*/ 	.short	0x0003
        /*0012*/ 	.short	0x0018
        /*0014*/ 	.byte	0x00, 0xf0, 0x11, 0x00


	//----- nvinfo : EIATTR_KPARAM_INFO
	.align		4
.L_21:
        /*0018*/ 	.byte	0x04, 0x17
        /*001a*/ 	.short	(.L_23 - .L_22)
.L_22:
        /*001c*/ 	.word	0x00000000
        /*0020*/ 	.short	0x0002
        /*0022*/ 	.short	0x0010
        /*0024*/ 	.byte	0x00, 0xf5, 0x21, 0x00


	//----- nvinfo : EIATTR_KPARAM_INFO
	.align		4
.L_23:
        /*0028*/ 	.byte	0x04, 0x17
        /*002a*/ 	.short	(.L_25 - .L_24)
.L_24:
        /*002c*/ 	.word	0x00000000
        /*0030*/ 	.short	0x0001
        /*0032*/ 	.short	0x0008
        /*0034*/ 	.byte	0x00, 0xf5, 0x21, 0x00


	//----- nvinfo : EIATTR_KPARAM_INFO
	.align		4
.L_25:
        /*0038*/ 	.byte	0x04, 0x17
        /*003a*/ 	.short	(.L_27 - .L_26)
.L_26:
        /*003c*/ 	.word	0x00000000
        /*0040*/ 	.short	0x0000
        /*0042*/ 	.short	0x0000
        /*0044*/ 	.byte	0x00, 0xf5, 0x21, 0x00


	//----- nvinfo : EIATTR_SPARSE_MMA_MASK
	.align		4
.L_27:
        /*0048*/ 	.byte	0x03, 0x50
        /*004a*/ 	.short	0x0000


	//----- nvinfo : EIATTR_MAXREG_COUNT
	.align		4
        /*004c*/ 	.byte	0x03, 0x1b
        /*004e*/ 	.short	0x00ff


	//----- nvinfo : EIATTR_NUM_BARRIERS
	.align		4
        /*0050*/ 	.byte	0x02, 0x4c
        /*0052*/ 	.byte	0x01
	.zero		1


	//----- nvinfo : EIATTR_MERCURY_ISA_VERSION
	.align		4
        /*0054*/ 	.byte	0x03, 0x5f
        /*0056*/ 	.short	0x0101


	//----- nvinfo : EIATTR_VRC_CTA_INIT_COUNT
	.align		4
        /*0058*/ 	.byte	0x02, 0x4a
	.zero		1
	.zero		1


	//----- nvinfo : EIATTR_EXIT_INSTR_OFFSETS
	.align		4
        /*005c*/ 	.byte	0x04, 0x1c
        /*005e*/ 	.short	(.L_29 - .L_28)


	//   ....[0]....
.L_28:
        /*0060*/ 	.word	0x00000790


	//----- nvinfo : EIATTR_CBANK_PARAM_SIZE
	.align		4
.L_29:
        /*0064*/ 	.byte	0x03, 0x19
        /*0066*/ 	.short	0x001c


	//----- nvinfo : EIATTR_PARAM_CBANK
	.align		4
        /*0068*/ 	.byte	0x04, 0x0a
        /*006a*/ 	.short	(.L_31 - .L_30)
	.align		4
.L_30:
        /*006c*/ 	.word	index@(.nv.constant0._Z14mat_mul_sharedPfS_S_i)
        /*0070*/ 	.short	0x0380
        /*0072*/ 	.short	0x001c


	//----- nvinfo : EIATTR_SW_WAR
	.align		4
.L_31:
        /*0074*/ 	.byte	0x04, 0x36
        /*0076*/ 	.short	(.L_33 - .L_32)
.L_32:
        /*0078*/ 	.word	0x00000008
.L_33:


//--------------------- .nv.info._Z7mat_mulPfS_S_i --------------------------
	.section	.nv.info._Z7mat_mulPfS_S_i,"",@"SHT_CUDA_INFO"
	.sectionflags	@""
	.align	4


	//----- nvinfo : EIATTR_CUDA_API_VERSION
	.align		4
        /*0000*/ 	.byte	0x04, 0x37
        /*0002*/ 	.short	(.L_35 - .L_34)
.L_34:
        /*0004*/ 	.word	0x00000082


	//----- nvinfo : EIATTR_KPARAM_INFO
	.align		4
.L_35:
        /*0008*/ 	.byte	0x04, 0x17
        /*000a*/ 	.short	(.L_37 - .L_36)
.L_36:
        /*000c*/ 	.word	0x00000000
        /*0010*/ 	.short	0x0003
        /*0012*/ 	.short	0x0018
        /*0014*/ 	.byte	0x00, 0xf0, 0x11, 0x00


	//----- nvinfo : EIATTR_KPARAM_INFO
	.align		4
.L_37:
        /*0018*/ 	.byte	0x04, 0x17
        /*001a*/ 	.short	(.L_39 - .L_38)
.L_38:
        /*001c*/ 	.word	0x00000000
        /*0020*/ 	.short	0x0002
        /*0022*/ 	.short	0x0010
        /*0024*/ 	.byte	0x00, 0xf5, 0x21, 0x00


	//----- nvinfo : EIATTR_KPARAM_INFO
	.align		4
.L_39:
        /*0028*/ 	.byte	0x04, 0x17
        /*002a*/ 	.short	(.L_41 - .L_40)
.L_40:
        /*002c*/ 	.word	0x00000000
        /*0030*/ 	.short	0x0001
        /*0032*/ 	.short	0x0008
        /*0034*/ 	.byte	0x00, 0xf5, 0x21, 0x00


	//----- nvinfo : EIATTR_KPARAM_INFO
	.align		4
.L_41:
        /*0038*/ 	.byte	0x04, 0x17
        /*003a*/ 	.short	(.L_43 - .L_42)
.L_42:
        /*003c*/ 	.word	0x00000000
        /*0040*/ 	.short	0x0000
        /*0042*/ 	.short	0x0000
        /*0044*/ 	.byte	0x00, 0xf5, 0x21, 0x00


	//----- nvinfo : EIATTR_SPARSE_MMA_MASK
	.align		4
.L_43:
        /*0048*/ 	.byte	0x03, 0x50
        /*004a*/ 	.short	0x0000


	//----- nvinfo : EIATTR_MAXREG_COUNT
	.align		4
        /*004c*/ 	.byte	0x03, 0x1b
        /*004e*/ 	.short	0x00ff


	//----- nvinfo : EIATTR_MERCURY_ISA_VERSION
	.align		4
        /*0050*/ 	.byte	0x03, 0x5f
        /*0052*/ 	.short	0x0101


	//----- nvinfo : EIATTR_VRC_CTA_INIT_COUNT
	.align		4
        /*0054*/ 	.byte	0x02, 0x4a
	.zero		1
	.zero		1


	//----- nvinfo : EIATTR_EXIT_INSTR_OFFSETS
	.align		4
        /*0058*/ 	.byte	0x04, 0x1c
        /*005a*/ 	.short	(.L_45 - .L_44)


	//   ....[0]....
.L_44:
        /*005c*/ 	.word	0x000000d0


	//   ....[1]....
        /*0060*/ 	.word	0x00000930


	//----- nvinfo : EIATTR_CBANK_PARAM_SIZE
	.align		4
.L_45:
        /*0064*/ 	.byte	0x03, 0x19
        /*0066*/ 	.short	0x001c


	//----- nvinfo : EIATTR_PARAM_CBANK
	.align		4
        /*0068*/ 	.byte	0x04, 0x0a
        /*006a*/ 	.short	(.L_47 - .L_46)
	.align		4
.L_46:
        /*006c*/ 	.word	index@(.nv.constant0._Z7mat_mulPfS_S_i)
        /*0070*/ 	.short	0x0380
        /*0072*/ 	.short	0x001c


	//----- nvinfo : EIATTR_SW_WAR
	.align		4
.L_47:
        /*0074*/ 	.byte	0x04, 0x36
        /*0076*/ 	.short	(.L_49 - .L_48)
.L_48:
        /*0078*/ 	.word	0x00000008
.L_49:


//--------------------- .nv.info._Z10matvec_mulPfS_S_i --------------------------
	.section	.nv.info._Z10matvec_mulPfS_S_i,"",@"SHT_CUDA_INFO"
	.sectionflags	@""
	.align	4


	//----- nvinfo : EIATTR_CUDA_API_VERSION
	.align		4
        /*0000*/ 	.byte	0x04, 0x37
        /*0002*/ 	.short	(.L_51 - .L_50)
.L_50:
        /*0004*/ 	.word	0x00000082


	//----- nvinfo : EIATTR_KPARAM_INFO
	.align		4
.L_51:
        /*0008*/ 	.byte	0x04, 0x17
        /*000a*/ 	.short	(.L_53 - .L_52)
.L_52:
        /*000c*/ 	.word	0x00000000
        /*0010*/ 	.short	0x0003
        /*0012*/ 	.short	0x0018
        /*0014*/ 	.byte	0x00, 0xf0, 0x11, 0x00


	//----- nvinfo : EIATTR_KPARAM_INFO
	.align		4
.L_53:
        /*0018*/ 	.byte	0x04, 0x17
        /*001a*/ 	.short	(.L_55 - .L_54)
.L_54:
        /*001c*/ 	.word	0x00000000
        /*0020*/ 	.short	0x0002
        /*0022*/ 	.short	0x0010
        /*0024*/ 	.byte	0x00, 0xf5, 0x21, 0x00


	//----- nvinfo : EIATTR_KPARAM_INFO
	.align		4
.L_55:
        /*0028*/ 	.byte	0x04, 0x17
        /*002a*/ 	.short	(.L_57 - .L_56)
.L_56:
        /*002c*/ 	.word	0x00000000
        /*0030*/ 	.short	0x0001
        /*0032*/ 	.short	0x0008
        /*0034*/ 	.byte	0x00, 0xf5, 0x21, 0x00


	//----- nvinfo : EIATTR_KPARAM_INFO
	.align		4
.L_57:
        /*0038*/ 	.byte	0x04, 0x17
        /*003a*/ 	.short	(.L_59 - .L_58)
.L_58:
        /*003c*/ 	.word	0x00000000
        /*0040*/ 	.short	0x0000
        /*0042*/ 	.short	0x0000
        /*0044*/ 	.byte	0x00, 0xf5, 0x21, 0x00


	//----- nvinfo : EIATTR_SPARSE_MMA_MASK
	.align		4
.L_59:
        /*0048*/ 	.byte	0x03, 0x50
        /*004a*/ 	.short	0x0000


	//----- nvinfo : EIATTR_MAXREG_COUNT
	.align		4
        /*004c*/ 	.byte	0x03, 0x1b
        /*004e*/ 	.short	0x00ff


	//----- nvinfo : EIATTR_MERCURY_ISA_VERSION
	.align		4
        /*0050*/ 	.byte	0x03, 0x5f
        /*0052*/ 	.short	0x0101


	//----- nvinfo : EIATTR_VRC_CTA_INIT_COUNT
	.align		4
        /*0054*/ 	.byte	0x02, 0x4a
	.zero		1
	.zero		1


	//----- nvinfo : EIATTR_EXIT_INSTR_OFFSETS
	.align		4
        /*0058*/ 	.byte	0x04, 0x1c
        /*005a*/ 	.short	(.L_61 - .L_60)


	//   ....[0]....
.L_60:
        /*005c*/ 	.word	0x00000070


	//   ....[1]....
        /*0060*/ 	.word	0x00000a80


	//----- nvinfo : EIATTR_CBANK_PARAM_SIZE
	.align		4
.L_61:
        /*0064*/ 	.byte	0x03, 0x19
        /*0066*/ 	.short	0x001c


	//----- nvinfo : EIATTR_PARAM_CBANK
	.align		4
        /*0068*/ 	.byte	0x04, 0x0a
        /*006a*/ 	.short	(.L_63 - .L_62)
	.align		4
.L_62:
        /*006c*/ 	.word	index@(.nv.constant0._Z10matvec_mulPfS_S_i)
        /*0070*/ 	.short	0x0380
        /*0072*/ 	.short	0x001c


	//----- nvinfo : EIATTR_SW_WAR
	.align		4
.L_63:
        /*0074*/ 	.byte	0x04, 0x36
        /*0076*/ 	.short	(.L_65 - .L_64)
.L_64:
        /*0078*/ 	.word	0x00000008
.L_65:


//--------------------- .nv.callgraph             --------------------------
	.section	.nv.callgraph,"",@"SHT_CUDA_CALLGRAPH"
	.align	4
	.sectionentsize	8
	.align		4
        /*0000*/ 	.word	0x00000000
	.align		4
        /*0004*/ 	.word	0xffffffff
	.align		4
        /*0008*/ 	.word	0x00000000
	.align		4
        /*000c*/ 	.word	0xfffffffe
	.align		4
        /*0010*/ 	.word	0x00000000
	.align		4
        /*0014*/ 	.word	0xfffffffd
	.align		4
        /*0018*/ 	.word	0x00000000
	.align		4
        /*001c*/ 	.word	0xfffffffc


//--------------------- .text._Z14mat_mul_sharedPfS_S_i --------------------------
	.section	.text._Z14mat_mul_sharedPfS_S_i,"ax",@progbits
	.align	128
        .global         _Z14mat_mul_sharedPfS_S_i
        .type           _Z14mat_mul_sharedPfS_S_i,@function
        .size           _Z14mat_mul_sharedPfS_S_i,(.L_x_15 - _Z14mat_mul_sharedPfS_S_i)
        .other          _Z14mat_mul_sharedPfS_S_i,@"STO_CUDA_ENTRY STV_DEFAULT"
_Z14mat_mul_sharedPfS_S_i:
.text._Z14mat_mul_sharedPfS_S_i:
[----:B------:R-:W-:Y:S01]  /*0000*/  LDC R1, c[0x0][0x37c] ;  /* 0x0000df00ff017b82 */ /* 0x000fe20000000800 */
[----:B------:R-:W0:Y:S07]  /*0010*/  S2R R8, SR_TID.X ;  /* 0x0000000000087919 */ /* 0x000e2e0000002100 */
[----:B------:R-:W1:Y:S01]  /*0020*/  LDC R0, c[0x0][0x398] ;  /* 0x0000e600ff007b82 */ /* 0x000e620000000800 */
[----:B------:R-:W2:Y:S01]  /*0030*/  LDCU.64 UR8, c[0x0][0x358] ;  /* 0x00006b00ff0877ac */ /* 0x000ea20008000a00 */
[----:B------:R-:W-:Y:S01]  /*0040*/  HFMA2 R11, -RZ, RZ, 0, 0 ;  /* 0x00000000ff0b7431 */ /* 0x000fe200000001ff */
[----:B------:R-:W3:Y:S05]  /*0050*/  S2R R9, SR_TID.Y ;  /* 0x0000000000097919 */ /* 0x000eea0000002200 */
[----:B------:R-:W0:Y:S08]  /*0060*/  LDC R3, c[0x0][0x360] ;  /* 0x0000d800ff037b82 */ /* 0x000e300000000800 */
[----:B------:R-:W0:Y:S08]  /*0070*/  S2UR UR4, SR_CTAID.X ;  /* 0x00000000000479c3 */ /* 0x000e300000002500 */
[----:B------:R-:W3:Y:S01]  /*0080*/  S2UR UR5, SR_CTAID.Y ;  /* 0x00000000000579c3 */ /* 0x000ee20000002600 */
[----:B-1----:R-:W-:-:S07]  /*0090*/  ISETP.GE.AND P0, PT, R0, 0x20, PT ;  /* 0x000000200000780c */ /* 0x002fce0003f06270 */
[----:B------:R-:W3:Y:S08]  /*00a0*/  LDC R5, c[0x0][0x364] ;  /* 0x0000d900ff057b82 */ /* 0x000ef00000000800 */
[----:B------:R-:W1:Y:S01]  /*00b0*/  LDC.64 R22, c[0x0][0x390] ;  /* 0x0000e400ff167b82 */ /* 0x000e620000000a00 */
[----:B0-----:R-:W-:Y:S02]  /*00c0*/  IMAD R3, R3, UR4, R8 ;  /* 0x0000000403037c24 */ /* 0x001fe4000f8e0208 */
[----:B---3--:R-:W-:-:S04]  /*00d0*/  IMAD R5, R5, UR5, R9 ;  /* 0x0000000505057c24 */ /* 0x008fc8000f8e0209 */
[----:B------:R-:W-:-:S04]  /*00e0*/  IMAD R7, R3, R0, R5 ;  /* 0x0000000003077224 */ /* 0x000fc800078e0205 */
[----:B-1----:R-:W-:Y:S01]  /*00f0*/  IMAD.WIDE R22, R7, 0x4, R22 ;  /* 0x0000000407167825 */ /* 0x002fe200078e0216 */
[----:B--2---:R-:W-:Y:S06]  /*0100*/  @!P0 BRA `(.L_x_0) ;  /* 0x00000004009c8947 */ /* 0x004fec0003800000 */
[----:B------:R-:W0:Y:S01]  /*0110*/  S2UR UR6, SR_CgaCtaId ;  /* 0x00000000000679c3 */ /* 0x000e220000008800 */
[----:B------:R-:W-:Y:S01]  /*0120*/  UMOV UR4, 0x400 ;  /* 0x0000040000047882 */ /* 0x000fe20000000000 */
[----:B------:R-:W-:Y:S01]  /*0130*/  SHF.R.S32.HI R7, RZ, 0x1f, R0 ;  /* 0x0000001fff077819 */ /* 0x000fe20000011400 */
[----:B------:R-:W-:Y:S01]  /*0140*/  UIADD3 UR5, UPT, UPT, UR4, 0x1000, URZ ;  /* 0x0000100004057890 */ /* 0x000fe2000fffe0ff */
[-C--:B------:R-:W-:Y:S01]  /*0150*/  IMAD R2, R3, R0.reuse, R9 ;  /* 0x0000000003027224 */ /* 0x080fe200078e0209 */
[----:B------:R-:W-:Y:S01]  /*0160*/  MOV R11, RZ ;  /* 0x000000ff000b7202 */ /* 0x000fe20000000f00 */
[-C--:B------:R-:W-:Y:S01]  /*0170*/  IMAD R3, R8, R0.reuse, R5 ;  /* 0x0000000008037224 */ /* 0x080fe200078e0205 */
[----:B------:R-:W-:Y:S01]  /*0180*/  LEA.HI R7, R7, R0, RZ, 0x5 ;  /* 0x0000000007077211 */ /* 0x000fe200078f28ff */
[----:B------:R-:W1:Y:S03]  /*0190*/  LDC.64 R20, c[0x0][0x380] ;  /* 0x0000e000ff147b82 */ /* 0x000e660000000a00 */
[----:B------:R-:W-:-:S04]  /*01a0*/  SHF.R.S32.HI R4, RZ, 0x5, R7 ;  /* 0x00000005ff047819 */ /* 0x000fc80000011407 */
[----:B------:R-:W-:Y:S01]  /*01b0*/  IADD3 R4, PT, PT, -R4, RZ, RZ ;  /* 0x000000ff04047210 */ /* 0x000fe20007ffe1ff */
[----:B------:R-:W2:Y:S01]  /*01c0*/  LDC.64 R18, c[0x0][0x388] ;  /* 0x0000e200ff127b82 */ /* 0x000ea20000000a00 */
[----:B0-----:R-:W-:Y:S02]  /*01d0*/  ULEA UR4, UR6, UR4, 0x18 ;  /* 0x0000000406047291 */ /* 0x001fe4000f8ec0ff */
[----:B------:R-:W-:-:S04]  /*01e0*/  ULEA UR5, UR6, UR5, 0x18 ;  /* 0x0000000506057291 */ /* 0x000fc8000f8ec0ff */
[C---:B------:R-:W-:Y:S02]  /*01f0*/  LEA R16, R8.reuse, UR4, 0x7 ;  /* 0x0000000408107c11 */ /* 0x040fe4000f8e38ff */
[C---:B------:R-:W-:Y:S02]  /*0200*/  LEA R6, R9.reuse, UR5, 0x2 ;  /* 0x0000000509067c11 */ /* 0x040fe4000f8e10ff */
[----:B------:R-:W-:Y:S02]  /*0210*/  LEA R7, R9, R16, 0x2 ;  /* 0x0000001009077211 */ /* 0x000fe400078e10ff */
[----:B------:R-:W-:-:S07]  /*0220*/  LEA R5, R8, R6, 0x7 ;  /* 0x0000000608057211 */ /* 0x000fce00078e38ff */
.L_x_1:
[----:B-1----:R-:W-:-:S04]  /*0230*/  IMAD.WIDE R24, R2, 0x4, R20 ;  /* 0x0000000402187825 */ /* 0x002fc800078e0214 */
[----:B--2---:R-:W-:Y:S02]  /*0240*/  IMAD.WIDE.U32 R8, R3, 0x4, R18 ;  /* 0x0000000403087825 */ /* 0x004fe400078e0012 */
[----:B------:R-:W2:Y:S04]  /*0250*/  LDG.E R24, desc[UR8][R24.64] ;  /* 0x0000000818187981 */ /* 0x000ea8000c1e1900 */
[----:B------:R-:W3:Y:S01]  /*0260*/  LDG.E R26, desc[UR8][R8.64] ;  /* 0x00000008081a7981 */ /* 0x000ee2000c1e1900 */
[----:B------:R-:W-:Y:S02]  /*0270*/  IADD3 R4, PT, PT, R4, 0x1, RZ ;  /* 0x0000000104047810 */ /* 0x000fe40007ffe0ff */
[----:B------:R-:W-:Y:S02]  /*0280*/  IADD3 R2, PT, PT, R2, 0x20, RZ ;  /* 0x0000002002027810 */ /* 0x000fe40007ffe0ff */
[----:B------:R-:W-:-:S02]  /*0290*/  ISETP.NE.AND P0, PT, R4, RZ, PT ;  /* 0x000000ff0400720c */ /* 0x000fc40003f05270 */
[----:B------:R-:W-:Y:S01]  /*02a0*/  LEA R3, R0, R3, 0x5 ;  /* 0x0000000300037211 */ /* 0x000fe200078e28ff */
[----:B--2---:R-:W-:Y:S04]  /*02b0*/  STS [R7], R24 ;  /* 0x0000001807007388 */ /* 0x004fe80000000800 */
[----:B---3--:R-:W-:Y:S01]  /*02c0*/  STS [R5], R26 ;  /* 0x0000001a05007388 */ /* 0x008fe20000000800 */
[----:B------:R-:W-:Y:S06]  /*02d0*/  BAR.SYNC.DEFER_BLOCKING 0x0 ;  /* 0x0000000000007b1d */ /* 0x000fec0000010000 */
[----:B------:R-:W-:Y:S04]  /*02e0*/  LDS R10, [R6] ;  /* 0x00000000060a7984 */ /* 0x000fe80000000800 */
[----:B------:R-:W0:Y:S04]  /*02f0*/  LDS.128 R12, [R16] ;  /* 0x00000000100c7984 */ /* 0x000e280000000c00 */
[----:B------:R-:W1:Y:S04]  /*0300*/  LDS R27, [R6+0x80] ;  /* 0x00008000061b7984 */ /* 0x000e680000000800 */
[----:B------:R-:W2:Y:S04]  /*0310*/  LDS R17, [R6+0x100] ;  /* 0x0001000006117984 */ /* 0x000ea80000000800 */
[----:B------:R-:W3:Y:S04]  /*0320*/  LDS R29, [R6+0x180] ;  /* 0x00018000061d7984 */ /* 0x000ee80000000800 */
[----:B------:R-:W-:Y:S01]  /*0330*/  LDS R25, [R6+0x380] ;  /* 0x0003800006197984 */ /* 0x000fe20000000800 */
[----:B0-----:R-:W-:-:S03]  /*0340*/  FFMA R10, R12, R10, R11 ;  /* 0x0000000a0c0a7223 */ /* 0x001fc6000000000b */
[----:B------:R-:W-:Y:S01]  /*0350*/  LDS R12, [R6+0x280] ;  /* 0x00028000060c7984 */ /* 0x000fe20000000800 */
[----:B-1----:R-:W-:-:S03]  /*0360*/  FFMA R28, R27, R13, R10 ;  /* 0x0000000d1b1c7223 */ /* 0x002fc6000000000a */
[----:B------:R-:W-:Y:S01]  /*0370*/  LDS R13, [R6+0x200] ;  /* 0x00020000060d7984 */ /* 0x000fe20000000800 */
[----:B--2---:R-:W-:-:S03]  /*0380*/  FFMA R14, R17, R14, R28 ;  /* 0x0000000e110e7223 */ /* 0x004fc6000000001c */
[----:B------:R-:W0:Y:S01]  /*0390*/  LDS.128 R8, [R16+0x10] ;  /* 0x0000100010087984 */ /* 0x000e220000000c00 */
[----:B---3--:R-:W-:-:S03]  /*03a0*/  FFMA R15, R29, R15, R14 ;  /* 0x0000000f1d0f7223 */ /* 0x008fc6000000000e */
[----:B------:R-:W1:Y:S01]  /*03b0*/  LDS R17, [R6+0x300] ;  /* 0x0003000006117984 */ /* 0x000e620000000800 */
[----:B0-----:R-:W-:-:S03]  /*03c0*/  FFMA R13, R8, R13, R15 ;  /* 0x0000000d080d7223 */ /* 0x001fc6000000000f */
[----:B------:R-:W-:Y:S01]  /*03d0*/  LDS R8, [R6+0x480] ;  /* 0x0004800006087984 */ /* 0x000fe20000000800 */
[----:B------:R-:W-:-:S03]  /*03e0*/  FFMA R24, R12, R9, R13 ;  /* 0x000000090c187223 */ /* 0x000fc6000000000d */
[----:B------:R-:W-:Y:S01]  /*03f0*/  LDS R9, [R6+0x400] ;  /* 0x0004000006097984 */ /* 0x000fe20000000800 */
[----:B-1----:R-:W-:-:S03]  /*0400*/  FFMA R10, R17, R10, R24 ;  /* 0x0000000a110a7223 */ /* 0x002fc60000000018 */
[----:B------:R-:W0:Y:S01]  /*0410*/  LDS.128 R12, [R16+0x20] ;  /* 0x00002000100c7984 */ /* 0x000e220000000c00 */
[----:B------:R-:W-:-:S03]  /*0420*/  FFMA R11, R25, R11, R10 ;  /* 0x0000000b190b7223 */ /* 0x000fc6000000000a */
[----:B------:R-:W1:Y:S04]  /*0430*/  LDS R17, [R6+0x500] ;  /* 0x0005000006117984 */ /* 0x000e680000000800 */
[----:B------:R-:W2:Y:S01]  /*0440*/  LDS R25, [R6+0x580] ;  /* 0x0005800006197984 */ /* 0x000ea20000000800 */
[----:B0-----:R-:W-:-:S03]  /*0450*/  FFMA R9, R12, R9, R11 ;  /* 0x000000090c097223 */ /* 0x001fc6000000000b */
[----:B------:R-:W-:Y:S01]  /*0460*/  LDS R12, [R6+0x680] ;  /* 0x00068000060c7984 */ /* 0x000fe20000000800 */
[----:B------:R-:W-:-:S03]  /*0470*/  FFMA R24, R8, R13, R9 ;  /* 0x0000000d08187223 */ /* 0x000fc60000000009 */
[----:B------:R-:W-:Y:S01]  /*0480*/  LDS R13, [R6+0x600] ;  /* 0x00060000060d7984 */ /* 0x000fe20000000800 */
[----:B-1----:R-:W-:-:S03]  /*0490*/  FFMA R14, R17, R14, R24 ;  /* 0x0000000e110e7223 */ /* 0x002fc60000000018 */
[----:B------:R-:W0:Y:S01]  /*04a0*/  LDS.128 R8, [R16+0x30] ;  /* 0x0000300010087984 */ /* 0x000e220000000c00 */
[----:B--2---:R-:W-:-:S03]  /*04b0*/  FFMA R15, R25, R15, R14 ;  /* 0x0000000f190f7223 */ /* 0x004fc6000000000e */
        /* <DEDUP_REMOVED lines=19> */
[----:B------:R-:W-:Y:S04]  /*05f0*/  LDS R24, [R6+0xc80] ;  /* 0x000c800006187984 */ /* 0x000fe80000000800 */
[----:B------:R-:W-:Y:S01]  /*0600*/  LDS R17, [R6+0xd00] ;  /* 0x000d000006117984 */ /* 0x000fe20000000800 */
[----:B0-----:R-:W-:-:S03]  /*0610*/  FFMA R13, R8, R13, R15 ;  /* 0x0000000d080d7223 */ /* 0x001fc6000000000f */
[----:B------:R-:W0:Y:S01]  /*0620*/  LDS R8, [R6+0xb80] ;  /* 0x000b800006087984 */ /* 0x000e220000000800 */
[----:B------:R-:W-:-:S03]  /*0630*/  FFMA R26, R12, R9, R13 ;  /* 0x000000090c1a7223 */ /* 0x000fc6000000000d */
[----:B------:R-:W-:Y:S01]  /*0640*/  LDS R9, [R6+0xc00] ;  /* 0x000c000006097984 */ /* 0x000fe20000000800 */
[----:B-1----:R-:W-:-:S03]  /*0650*/  FFMA R25, R25, R10, R26 ;  /* 0x0000000a19197223 */ /* 0x002fc6000000001a */
[----:B------:R-:W1:Y:S01]  /*0660*/  LDS.128 R12, [R16+0x60] ;  /* 0x00006000100c7984 */ /* 0x000e620000000c00 */
[----:B0-----:R-:W-:-:S03]  /*0670*/  FFMA R11, R8, R11, R25 ;  /* 0x0000000b080b7223 */ /* 0x001fc60000000019 */
[----:B------:R-:W-:Y:S01]  /*0680*/  LDS R25, [R6+0xf80] ;  /* 0x000f800006197984 */ /* 0x000fe20000000800 */
[----:B-1----:R-:W-:-:S03]  /*0690*/  FFMA R9, R12, R9, R11 ;  /* 0x000000090c097223 */ /* 0x002fc6000000000b */
[----:B------:R-:W0:Y:S01]  /*06a0*/  LDS R12, [R6+0xd80] ;  /* 0x000d8000060c7984 */ /* 0x000e220000000800 */
[----:B------:R-:W-:-:S03]  /*06b0*/  FFMA R26, R24, R13, R9 ;  /* 0x0000000d181a7223 */ /* 0x000fc60000000009 */
[----:B------:R-:W-:Y:S01]  /*06c0*/  LDS R13, [R6+0xe00] ;  /* 0x000e0000060d7984 */ /* 0x000fe20000000800 */
[----:B------:R-:W-:-:S03]  /*06d0*/  FFMA R17, R17, R14, R26 ;  /* 0x0000000e11117223 */ /* 0x000fc6000000001a */
[----:B------:R-:W1:Y:S04]  /*06e0*/  LDS.128 R8, [R16+0x70] ;  /* 0x0000700010087984 */ /* 0x000e680000000c00 */
[----:B------:R-:W2:Y:S04]  /*06f0*/  LDS R24, [R6+0xe80] ;  /* 0x000e800006187984 */ /* 0x000ea80000000800 */
[----:B------:R-:W3:Y:S01]  /*0700*/  LDS R14, [R6+0xf00] ;  /* 0x000f0000060e7984 */ /* 0x000ee20000000800 */
[----:B0-----:R-:W-:-:S04]  /*0710*/  FFMA R15, R12, R15, R17 ;  /* 0x0000000f0c0f7223 */ /* 0x001fc80000000011 */
[----:B-1----:R-:W-:-:S04]  /*0720*/  FFMA R13, R8, R13, R15 ;  /* 0x0000000d080d7223 */ /* 0x002fc8000000000f */
[----:B--2---:R-:W-:-:S04]  /*0730*/  FFMA R9, R24, R9, R13 ;  /* 0x0000000918097223 */ /* 0x004fc8000000000d */
[----:B---3--:R-:W-:-:S04]  /*0740*/  FFMA R10, R14, R10, R9 ;  /* 0x0000000a0e0a7223 */ /* 0x008fc80000000009 */
[----:B------:R-:W-:Y:S01]  /*0750*/  FFMA R11, R25, R11, R10 ;  /* 0x0000000b190b7223 */ /* 0x000fe2000000000a */
[----:B------:R-:W-:Y:S06]  /*0760*/  BAR.SYNC.DEFER_BLOCKING 0x0 ;  /* 0x0000000000007b1d */ /* 0x000fec0000010000 */
[----:B------:R-:W-:Y:S05]  /*0770*/  @P0 BRA `(.L_x_1) ;  /* 0xfffffff800ac0947 */ /* 0x000fea000383ffff */
.L_x_0:
[----:B------:R-:W-:Y:S01]  /*0780*/  STG.E desc[UR8][R22.64], R11 ;  /* 0x0000000b16007986 */ /* 0x000fe2000c101908 */
[----:B------:R-:W-:Y:S05]  /*0790*/  EXIT ;  /* 0x000000000000794d */ /* 0x000fea0003800000 */
.L_x_2:
[----:B------:R-:W-:-:S00]  /*07a0*/  BRA `(.L_x_2) ;  /* 0xfffffffc00fc7947 */ /* 0x000fc0000383ffff */
[----:B------:R-:W-:-:S00]  /*07b0*/  NOP ;  /* 0x0000000000007918 */ /* 0x000fc00000000000 */
        /* <DEDUP_REMOVED lines=12> */
.L_x_15:


//--------------------- .text._Z7mat_mulPfS_S_i   --------------------------
	.section	.text._Z7mat_mulPfS_S_i,"ax",@progbits
	.align	128
        .global         _Z7mat_mulPfS_S_i
        .type           _Z7mat_mulPfS_S_i,@function
        .size           _Z7mat_mulPfS_S_i,(.L_x_16 - _Z7mat_mulPfS_S_i)
        .other          _Z7mat_mulPfS_S_i,@"STO_CUDA_ENTRY STV_DEFAULT"
_Z7mat_mulPfS_S_i:
.text._Z7mat_mulPfS_S_i:
[----:B------:R-:W-:Y:S01]  /*0000*/  LDC R1, c[0x0][0x37c] ;  /* 0x0000df00ff017b82 */ /* 0x000fe20000000800 */
[----:B------:R-:W0:Y:S07]  /*0010*/  S2R R3, SR_TID.X ;  /* 0x0000000000037919 */ /* 0x000e2e0000002100 */
[----:B------:R-:W1:Y:S01]  /*0020*/  S2UR UR4, SR_CTAID.Y ;  /* 0x00000000000479c3 */ /* 0x000e620000002600 */
[----:B------:R-:W2:Y:S07]  /*0030*/  S2R R9, SR_TID.Y ;  /* 0x0000000000097919 */ /* 0x000eae0000002200 */
[----:B------:R-:W0:Y:S08]  /*0040*/  S2UR UR6, SR_CTAID.X ;  /* 0x00000000000679c3 */ /* 0x000e300000002500 */
[----:B------:R-:W0:Y:S01]  /*0050*/  LDC R4, c[0x0][0x360] ;  /* 0x0000d800ff047b82 */ /* 0x000e220000000800 */
[----:B------:R-:W1:Y:S07]  /*0060*/  LDCU UR5, c[0x0][0x364] ;  /* 0x00006c80ff0577ac */ /* 0x000e6e0008000800 */
[----:B------:R-:W3:Y:S01]  /*0070*/  LDC R0, c[0x0][0x398] ;  /* 0x0000e600ff007b82 */ /* 0x000ee20000000800 */
[----:B-1----:R-:W-:Y:S01]  /*0080*/  UIMAD UR4, UR4, UR5, URZ ;  /* 0x00000005040472a4 */ /* 0x002fe2000f8e02ff */
[----:B0-----:R-:W-:-:S05]  /*0090*/  IMAD R4, R4, UR6, R3 ;  /* 0x0000000604047c24 */ /* 0x001fca000f8e0203 */
[----:B--2---:R-:W-:-:S04]  /*00a0*/  IADD3 R3, PT, PT, R9, UR4, RZ ;  /* 0x0000000409037c10 */ /* 0x004fc8000fffe0ff */
[----:B------:R-:W-:-:S04]  /*00b0*/  VIMNMX R5, PT, PT, R4, R3, !PT ;  /* 0x0000000304057248 */ /* 0x000fc80007fe0100 */
[----:B---3--:R-:W-:-:S13]  /*00c0*/  ISETP.GE.AND P0, PT, R5, R0, PT ;  /* 0x000000000500720c */ /* 0x008fda0003f06270 */
[----:B------:R-:W-:Y:S05]  /*00d0*/  @P0 EXIT ;  /* 0x000000000000094d */ /* 0x000fea0003800000 */
[C---:B------:R-:W-:Y:S01]  /*00e0*/  ISETP.GE.U32.AND P1, PT, R0.reuse, 0x8, PT ;  /* 0x000000080000780c */ /* 0x040fe20003f26070 */
[----:B------:R-:W0:Y:S01]  /*00f0*/  LDCU.64 UR8, c[0x0][0x358] ;  /* 0x00006b00ff0877ac */ /* 0x000e220008000a00 */
[----:B------:R-:W-:Y:S01]  /*0100*/  LOP3.LUT R2, R0, 0x7, RZ, 0xc0, !PT ;  /* 0x0000000700027812 */ /* 0x000fe200078ec0ff */
[----:B------:R-:W-:Y:S02]  /*0110*/  HFMA2 R10, -RZ, RZ, 0, 0 ;  /* 0x00000000ff0a7431 */ /* 0x000fe400000001ff */
[----:B------:R-:W-:Y:S01]  /*0120*/  IMAD R4, R4, R0, RZ ;  /* 0x0000000004047224 */ /* 0x000fe200078e02ff */
[----:B------:R-:W-:Y:S02]  /*0130*/  MOV R7, RZ ;  /* 0x000000ff00077202 */ /* 0x000fe40000000f00 */
[----:B------:R-:W-:-:S05]  /*0140*/  ISETP.NE.AND P0, PT, R2, RZ, PT ;  /* 0x000000ff0200720c */ /* 0x000fca0003f05270 */
[----:B------:R-:W-:Y:S08]  /*0150*/  @!P1 BRA `(.L_x_3) ;  /* 0x0000000000fc9947 */ /* 0x000ff00003800000 */
[----:B------:R-:W1:Y:S01]  /*0160*/  LDCU.64 UR6, c[0x0][0x380] ;  /* 0x00007000ff0677ac */ /* 0x000e620008000a00 */
[C---:B------:R-:W-:Y:S01]  /*0170*/  LOP3.LUT R7, R0.reuse, 0x7ffffff8, RZ, 0xc0, !PT ;  /* 0x7ffffff800077812 */ /* 0x040fe200078ec0ff */
[C-C-:B------:R-:W-:Y:S01]  /*0180*/  IMAD R11, R0.reuse, 0x3, R3.reuse ;  /* 0x00000003000b7824 */ /* 0x140fe200078e0203 */
[CC--:B------:R-:W-:Y:S01]  /*0190*/  LEA R5, R0.reuse, R3.reuse, 0x1 ;  /* 0x0000000300057211 */ /* 0x0c0fe200078e08ff */
[C-C-:B------:R-:W-:Y:S01]  /*01a0*/  IMAD R15, R0.reuse, 0x5, R3.reuse ;  /* 0x00000005000f7824 */ /* 0x140fe200078e0203 */
[CC--:B------:R-:W-:Y:S01]  /*01b0*/  LEA R13, R0.reuse, R3.reuse, 0x2 ;  /* 0x00000003000d7211 */ /* 0x0c0fe200078e10ff */
[C-C-:B------:R-:W-:Y:S01]  /*01c0*/  IMAD R17, R0.reuse, 0x6, R3.reuse ;  /* 0x0000000600117824 */ /* 0x140fe200078e0203 */
[----:B------:R-:W-:Y:S01]  /*01d0*/  MOV R10, RZ ;  /* 0x000000ff000a7202 */ /* 0x000fe20000000f00 */
[----:B------:R-:W-:Y:S01]  /*01e0*/  IMAD R25, R0, 0x7, R3 ;  /* 0x0000000700197824 */ /* 0x000fe200078e0203 */
[----:B------:R-:W-:Y:S02]  /*01f0*/  MOV R8, R4 ;  /* 0x0000000400087202 */ /* 0x000fe40000000f00 */
[----:B------:R-:W-:-:S02]  /*0200*/  MOV R29, R3 ;  /* 0x00000003001d7202 */ /* 0x000fc40000000f00 */
[----:B------:R-:W-:Y:S02]  /*0210*/  IADD3 R6, PT, PT, -R7, RZ, RZ ;  /* 0x000000ff07067210 */ /* 0x000fe40007ffe1ff */
[----:B------:R-:W-:Y:S01]  /*0220*/  IADD3 R9, PT, PT, R0, UR4, R9 ;  /* 0x0000000400097c10 */ /* 0x000fe2000fffe009 */
[----:B-1----:R-:W-:-:S04]  /*0230*/  UIADD3 UR5, UP0, UPT, UR6, 0x10, URZ ;  /* 0x0000001006057890 */ /* 0x002fc8000ff1e0ff */
[----:B------:R-:W-:-:S12]  /*0240*/  UIADD3.X UR4, UPT, UPT, URZ, UR7, URZ, UP0, !UPT ;  /* 0x00000007ff047290 */ /* 0x000fd800087fe4ff */
.L_x_4:
[----:B------:R-:W1:Y:S01]  /*0250*/  LDC.64 R18, c[0x0][0x388] ;  /* 0x0000e200ff127b82 */ /* 0x000e620000000a00 */
[----:B------:R-:W-:Y:S02]  /*0260*/  MOV R20, UR5 ;  /* 0x0000000500147c02 */ /* 0x000fe40008000f00 */
[----:B------:R-:W-:-:S03]  /*0270*/  MOV R21, UR4 ;  /* 0x0000000400157c02 */ /* 0x000fc60008000f00 */
[----:B------:R-:W-:-:S05]  /*0280*/  IMAD.WIDE R20, R8, 0x4, R20 ;  /* 0x0000000408147825 */ /* 0x000fca00078e0214 */
[----:B0-----:R-:W2:Y:S04]  /*0290*/  LDG.E R12, desc[UR8][R20.64+-0x10] ;  /* 0xfffff008140c7981 */ /* 0x001ea8000c1e1900 */
[----:B------:R-:W3:Y:S04]  /*02a0*/  LDG.E R14, desc[UR8][R20.64+-0xc] ;  /* 0xfffff408140e7981 */ /* 0x000ee8000c1e1900 */
[----:B------:R-:W4:Y:S01]  /*02b0*/  LDG.E R28, desc[UR8][R20.64+-0x8] ;  /* 0xfffff808141c7981 */ /* 0x000f22000c1e1900 */
[----:B-1----:R-:W-:-:S03]  /*02c0*/  IMAD.WIDE.U32 R22, R29, 0x4, R18 ;  /* 0x000000041d167825 */ /* 0x002fc600078e0012 */
[----:B------:R-:W5:Y:S04]  /*02d0*/  LDG.E R16, desc[UR8][R20.64+-0x4] ;  /* 0xfffffc0814107981 */ /* 0x000f68000c1e1900 */
[----:B------:R-:W2:Y:S01]  /*02e0*/  LDG.E R23, desc[UR8][R22.64] ;  /* 0x0000000816177981 */ /* 0x000ea2000c1e1900 */
[----:B------:R-:W-:-:S04]  /*02f0*/  IMAD.WIDE.U32 R26, R9, 0x4, R18 ;  /* 0x00000004091a7825 */ /* 0x000fc800078e0012 */
[----:B--2---:R-:W-:Y:S01]  /*0300*/  FFMA R10, R12, R23, R10 ;  /* 0x000000170c0a7223 */ /* 0x004fe2000000000a */
[--C-:B------:R-:W-:Y:S01]  /*0310*/  IMAD.WIDE.U32 R22, R5, 0x4, R18.reuse ;  /* 0x0000000405167825 */ /* 0x100fe200078e0012 */
[----:B------:R0:W3:Y:S05]  /*0320*/  LDG.E R12, desc[UR8][R26.64] ;  /* 0x000000081a0c7981 */ /* 0x0000ea000c1e1900 */
[----:B------:R-:W4:Y:S01]  /*0330*/  LDG.E R23, desc[UR8][R22.64] ;  /* 0x0000000816177981 */ /* 0x000f22000c1e1900 */
[----:B0-----:R-:W-:-:S05]  /*0340*/  IMAD.WIDE.U32 R26, R11, 0x4, R18 ;  /* 0x000000040b1a7825 */ /* 0x001fca00078e0012 */
[----:B------:R0:W5:Y:S02]  /*0350*/  LDG.E R24, desc[UR8][R26.64] ;  /* 0x000000081a187981 */ /* 0x000164000c1e1900 */
[----:B0-----:R-:W-:-:S04]  /*0360*/  IMAD.WIDE.U32 R26, R13, 0x4, R18 ;  /* 0x000000040d1a7825 */ /* 0x001fc800078e0012 */
[----:B---3--:R-:W-:Y:S02]  /*0370*/  FFMA R10, R14, R12, R10 ;  /* 0x0000000c0e0a7223 */ /* 0x008fe4000000000a */
[----:B------:R-:W2:Y:S02]  /*0380*/  LDG.E R14, desc[UR8][R20.64+0x4] ;  /* 0x00000408140e7981 */ /* 0x000ea4000c1e1900 */
[----:B----4-:R-:W-:Y:S01]  /*0390*/  FFMA R10, R28, R23, R10 ;  /* 0x000000171c0a7223 */ /* 0x010fe2000000000a */
[----:B------:R-:W-:Y:S01]  /*03a0*/  IMAD.WIDE.U32 R22, R15, 0x4, R18 ;  /* 0x000000040f167825 */ /* 0x000fe200078e0012 */
[----:B------:R-:W3:Y:S04]  /*03b0*/  LDG.E R12, desc[UR8][R20.64+0x8] ;  /* 0x00000808140c7981 */ /* 0x000ee8000c1e1900 */
[----:B------:R-:W4:Y:S01]  /*03c0*/  LDG.E R28, desc[UR8][R20.64+0xc] ;  /* 0x00000c08141c7981 */ /* 0x000f22000c1e1900 */
[----:B-----5:R-:W-:-:S03]  /*03d0*/  FFMA R10, R16, R24, R10 ;  /* 0x00000018100a7223 */ /* 0x020fc6000000000a */
[----:B------:R-:W2:Y:S04]  /*03e0*/  LDG.E R23, desc[UR8][R22.64] ;  /* 0x0000000816177981 */ /* 0x000ea8000c1e1900 */
[----:B------:R0:W5:Y:S04]  /*03f0*/  LDG.E R24, desc[UR8][R26.64] ;  /* 0x000000081a187981 */ /* 0x000168000c1e1900 */
[----:B------:R-:W5:Y:S01]  /*0400*/  LDG.E R16, desc[UR8][R20.64] ;  /* 0x0000000814107981 */ /* 0x000f62000c1e1900 */
[----:B0-----:R-:W-:-:S04]  /*0410*/  IMAD.WIDE.U32 R26, R17, 0x4, R18 ;  /* 0x00000004111a7825 */ /* 0x001fc800078e0012 */
[----:B------:R-:W-:Y:S02]  /*0420*/  IMAD.WIDE.U32 R18, R25, 0x4, R18 ;  /* 0x0000000419127825 */ /* 0x000fe400078e0012 */
[----:B------:R-:W3:Y:S04]  /*0430*/  LDG.E R27, desc[UR8][R26.64] ;  /* 0x000000081a1b7981 */ /* 0x000ee8000c1e1900 */
[----:B------:R-:W4:Y:S01]  /*0440*/  LDG.E R19, desc[UR8][R18.64] ;  /* 0x0000000812137981 */ /* 0x000f22000c1e1900 */
[----:B------:R-:W-:-:S04]  /*0450*/  IADD3 R6, PT, PT, R6, 0x8, RZ ;  /* 0x0000000806067810 */ /* 0x000fc80007ffe0ff */
[----:B------:R-:W-:Y:S02]  /*0460*/  ISETP.NE.AND P1, PT, R6, RZ, PT ;  /* 0x000000ff0600720c */ /* 0x000fe40003f25270 */
[C---:B------:R-:W-:Y:S02]  /*0470*/  LEA R9, R0.reuse, R9, 0x3 ;  /* 0x0000000900097211 */ /* 0x040fe400078e18ff */
[C---:B------:R-:W-:Y:S02]  /*0480*/  LEA R5, R0.reuse, R5, 0x3 ;  /* 0x0000000500057211 */ /* 0x040fe400078e18ff */
[C---:B------:R-:W-:Y:S02]  /*0490*/  LEA R11, R0.reuse, R11, 0x3 ;  /* 0x0000000b000b7211 */ /* 0x040fe400078e18ff */
[C---:B------:R-:W-:Y:S02]  /*04a0*/  LEA R13, R0.reuse, R13, 0x3 ;  /* 0x0000000d000d7211 */ /* 0x040fe400078e18ff */
[----:B------:R-:W-:-:S02]  /*04b0*/  LEA R15, R0, R15, 0x3 ;  /* 0x0000000f000f7211 */ /* 0x000fc400078e18ff */
[C---:B------:R-:W-:Y:S02]  /*04c0*/  LEA R17, R0.reuse, R17, 0x3 ;  /* 0x0000001100117211 */ /* 0x040fe400078e18ff */
[C---:B------:R-:W-:Y:S02]  /*04d0*/  LEA R25, R0.reuse, R25, 0x3 ;  /* 0x0000001900197211 */ /* 0x040fe400078e18ff */
[----:B------:R-:W-:Y:S02]  /*04e0*/  LEA R29, R0, R29, 0x3 ;  /* 0x0000001d001d7211 */ /* 0x000fe400078e18ff */
[----:B------:R-:W-:Y:S01]  /*04f0*/  IADD3 R8, PT, PT, R8, 0x8, RZ ;  /* 0x0000000808087810 */ /* 0x000fe20007ffe0ff */
[----:B-----5:R-:W-:-:S04]  /*0500*/  FFMA R10, R16, R24, R10 ;  /* 0x00000018100a7223 */ /* 0x020fc8000000000a */
[----:B--2---:R-:W-:-:S04]  /*0510*/  FFMA R10, R14, R23, R10 ;  /* 0x000000170e0a7223 */ /* 0x004fc8000000000a */
[----:B---3--:R-:W-:-:S04]  /*0520*/  FFMA R10, R12, R27, R10 ;  /* 0x0000001b0c0a7223 */ /* 0x008fc8000000000a */
[----:B----4-:R-:W-:Y:S01]  /*0530*/  FFMA R10, R28, R19, R10 ;  /* 0x000000131c0a7223 */ /* 0x010fe2000000000a */
[----:B------:R-:W-:Y:S06]  /*0540*/  @P1 BRA `(.L_x_4) ;  /* 0xfffffffc00401947 */ /* 0x000fec000383ffff */
.L_x_3:
[----:B------:R-:W-:Y:S05]  /*0550*/  @!P0 BRA `(.L_x_5) ;  /* 0x0000000000e48947 */ /* 0x000fea0003800000 */
[----:B------:R-:W-:Y:S02]  /*0560*/  ISETP.GE.U32.AND P0, PT, R2, 0x4, PT ;  /* 0x000000040200780c */ /* 0x000fe40003f06070 */
[----:B------:R-:W-:-:S04]  /*0570*/  LOP3.LUT R6, R0, 0x3, RZ, 0xc0, !PT ;  /* 0x0000000300067812 */ /* 0x000fc800078ec0ff */
[----:B------:R-:W-:-:S07]  /*0580*/  ISETP.NE.AND P1, PT, R6, RZ, PT ;  /* 0x000000ff0600720c */ /* 0x000fce0003f25270 */
[----:B------:R-:W-:Y:S06]  /*0590*/  @!P0 BRA `(.L_x_6) ;  /* 0x0000000000648947 */ /* 0x000fec0003800000 */
[----:B------:R-:W1:Y:S01]  /*05a0*/  LDC.64 R8, c[0x0][0x388] ;  /* 0x0000e200ff087b82 */ /* 0x000e620000000a00 */
[----:B------:R-:W-:Y:S01]  /*05b0*/  IMAD R19, R7, R0, R3 ;  /* 0x0000000007137224 */ /* 0x000fe200078e0203 */
[----:B------:R-:W-:-:S04]  /*05c0*/  IADD3 R5, PT, PT, R4, R7, RZ ;  /* 0x0000000704057210 */ /* 0x000fc80007ffe0ff */
[-C--:B------:R-:W-:Y:S02]  /*05d0*/  IADD3 R17, PT, PT, R19, R0.reuse, RZ ;  /* 0x0000000013117210 */ /* 0x080fe40007ffe0ff */
[----:B------:R-:W2:Y:S02]  /*05e0*/  LDC.64 R12, c[0x0][0x380] ;  /* 0x0000e000ff0c7b82 */ /* 0x000ea40000000a00 */
[----:B------:R-:W-:Y:S01]  /*05f0*/  IADD3 R11, PT, PT, R17, R0, RZ ;  /* 0x00000000110b7210 */ /* 0x000fe20007ffe0ff */
[----:B-1----:R-:W-:-:S04]  /*0600*/  IMAD.WIDE.U32 R18, R19, 0x4, R8 ;  /* 0x0000000413127825 */ /* 0x002fc800078e0008 */
[----:B------:R-:W-:Y:S02]  /*0610*/  IMAD.WIDE.U32 R16, R17, 0x4, R8 ;  /* 0x0000000411107825 */ /* 0x000fe400078e0008 */
[----:B0-----:R-:W3:Y:S02]  /*0620*/  LDG.E R18, desc[UR8][R18.64] ;  /* 0x0000000812127981 */ /* 0x001ee4000c1e1900 */
[----:B--2---:R-:W-:Y:S02]  /*0630*/  IMAD.WIDE R12, R5, 0x4, R12 ;  /* 0x00000004050c7825 */ /* 0x004fe400078e020c */
[----:B------:R-:W2:Y:S02]  /*0640*/  LDG.E R16, desc[UR8][R16.64] ;  /* 0x0000000810107981 */ /* 0x000ea4000c1e1900 */
[C-C-:B------:R-:W-:Y:S01]  /*0650*/  IMAD.WIDE.U32 R14, R11.reuse, 0x4, R8.reuse ;  /* 0x000000040b0e7825 */ /* 0x140fe200078e0008 */
[----:B------:R-:W-:Y:S01]  /*0660*/  IADD3 R11, PT, PT, R11, R0, RZ ;  /* 0x000000000b0b7210 */ /* 0x000fe20007ffe0ff */
[----:B------:R-:W3:Y:S04]  /*0670*/  LDG.E R5, desc[UR8][R12.64] ;  /* 0x000000080c057981 */ /* 0x000ee8000c1e1900 */
[----:B------:R-:W2:Y:S01]  /*0680*/  LDG.E R2, desc[UR8][R12.64+0x4] ;  /* 0x000004080c027981 */ /* 0x000ea2000c1e1900 */
[----:B------:R-:W-:-:S03]  /*0690*/  IMAD.WIDE.U32 R8, R11, 0x4, R8 ;  /* 0x000000040b087825 */ /* 0x000fc600078e0008 */
[----:B------:R-:W4:Y:S04]  /*06a0*/  LDG.E R14, desc[UR8][R14.64] ;  /* 0x000000080e0e7981 */ /* 0x000f28000c1e1900 */
[----:B------:R-:W4:Y:S04]  /*06b0*/  LDG.E R11, desc[UR8][R12.64+0x8] ;  /* 0x000008080c0b7981 */ /* 0x000f28000c1e1900 */
[----:B------:R-:W5:Y:S04]  /*06c0*/  LDG.E R21, desc[UR8][R12.64+0xc] ;  /* 0x00000c080c157981 */ /* 0x000f68000c1e1900 */
[----:B------:R-:W5:Y:S01]  /*06d0*/  LDG.E R8, desc[UR8][R8.64] ;  /* 0x0000000808087981 */ /* 0x000f62000c1e1900 */
[----:B------:R-:W-:Y:S01]  /*06e0*/  IADD3 R7, PT, PT, R7, 0x4, RZ ;  /* 0x0000000407077810 */ /* 0x000fe20007ffe0ff */
[----:B---3--:R-:W-:-:S04]  /*06f0*/  FFMA R5, R5, R18, R10 ;  /* 0x0000001205057223 */ /* 0x008fc8000000000a */
[----:B--2---:R-:W-:-:S04]  /*0700*/  FFMA R2, R2, R16, R5 ;  /* 0x0000001002027223 */ /* 0x004fc80000000005 */
[----:B----4-:R-:W-:-:S04]  /*0710*/  FFMA R2, R11, R14, R2 ;  /* 0x0000000e0b027223 */ /* 0x010fc80000000002 */
[----:B-----5:R-:W-:-:S07]  /*0720*/  FFMA R10, R21, R8, R2 ;  /* 0x00000008150a7223 */ /* 0x020fce0000000002 */
.L_x_6:
[----:B------:R-:W-:Y:S05]  /*0730*/  @!P1 BRA `(.L_x_5) ;  /* 0x00000000006c9947 */ /* 0x000fea0003800000 */
[----:B------:R-:W1:Y:S01]  /*0740*/  LDC.64 R18, c[0x0][0x388] ;  /* 0x0000e200ff127b82 */ /* 0x000e620000000a00 */
[----:B------:R-:W-:Y:S02]  /*0750*/  ISETP.NE.AND P0, PT, R6, 0x1, PT ;  /* 0x000000010600780c */ /* 0x000fe40003f05270 */
[----:B------:R-:W-:-:S04]  /*0760*/  LOP3.LUT R2, R0, 0x1, RZ, 0xc0, !PT ;  /* 0x0000000100027812 */ /* 0x000fc800078ec0ff */
[----:B------:R-:W-:Y:S01]  /*0770*/  ISETP.NE.U32.AND P1, PT, R2, 0x1, PT ;  /* 0x000000010200780c */ /* 0x000fe20003f25070 */
[----:B------:R-:W2:Y:S06]  /*0780*/  LDC.64 R8, c[0x0][0x380] ;  /* 0x0000e000ff087b82 */ /* 0x000eac0000000a00 */
[C---:B------:R-:W-:Y:S01]  /*0790*/  @P0 IMAD R17, R7.reuse, R0, R3 ;  /* 0x0000000007110224 */ /* 0x040fe200078e0203 */
[----:B------:R-:W-:Y:S01]  /*07a0*/  @P0 IADD3 R5, PT, PT, R4, R7, RZ ;  /* 0x0000000704050210 */ /* 0x000fe20007ffe0ff */
[----:B------:R-:W3:Y:S01]  /*07b0*/  LDC.64 R14, c[0x0][0x380] ;  /* 0x0000e000ff0e7b82 */ /* 0x000ee20000000a00 */
[----:B------:R-:W-:-:S02]  /*07c0*/  @P0 IADD3 R7, PT, PT, R7, 0x2, RZ ;  /* 0x0000000207070810 */ /* 0x000fc40007ffe0ff */
[----:B------:R-:W-:-:S05]  /*07d0*/  @P0 IADD3 R11, PT, PT, R17, R0, RZ ;  /* 0x00000000110b0210 */ /* 0x000fca0007ffe0ff */
[----:B------:R-:W4:Y:S01]  /*07e0*/  LDC.64 R12, c[0x0][0x388] ;  /* 0x0000e200ff0c7b82 */ /* 0x000f220000000a00 */
[----:B-1----:R-:W-:-:S04]  /*07f0*/  @P0 IMAD.WIDE.U32 R16, R17, 0x4, R18 ;  /* 0x0000000411100825 */ /* 0x002fc800078e0012 */
[----:B------:R-:W-:Y:S02]  /*0800*/  @P0 IMAD.WIDE.U32 R18, R11, 0x4, R18 ;  /* 0x000000040b120825 */ /* 0x000fe400078e0012 */
[----:B0-----:R-:W5:Y:S02]  /*0810*/  @P0 LDG.E R16, desc[UR8][R16.64] ;  /* 0x0000000810100981 */ /* 0x001f64000c1e1900 */
[----:B--2---:R-:W-:Y:S01]  /*0820*/  @P0 IMAD.WIDE R8, R5, 0x4, R8 ;  /* 0x0000000405080825 */ /* 0x004fe200078e0208 */
[----:B------:R-:W-:Y:S01]  /*0830*/  @!P1 IADD3 R5, PT, PT, R4, R7, RZ ;  /* 0x0000000704059210 */ /* 0x000fe20007ffe0ff */
[----:B------:R-:W2:Y:S02]  /*0840*/  @P0 LDG.E R18, desc[UR8][R18.64] ;  /* 0x0000000812120981 */ /* 0x000ea4000c1e1900 */
[----:B------:R-:W-:Y:S02]  /*0850*/  @!P1 IMAD R7, R7, R0, R3 ;  /* 0x0000000007079224 */ /* 0x000fe400078e0203 */
[----:B------:R-:W5:Y:S01]  /*0860*/  @P0 LDG.E R11, desc[UR8][R8.64] ;  /* 0x00000008080b0981 */ /* 0x000f62000c1e1900 */
[----:B---3--:R-:W-:-:S03]  /*0870*/  @!P1 IMAD.WIDE R14, R5, 0x4, R14 ;  /* 0x00000004050e9825 */ /* 0x008fc600078e020e */
[----:B------:R-:W2:Y:S04]  /*0880*/  @P0 LDG.E R0, desc[UR8][R8.64+0x4] ;  /* 0x0000040808000981 */ /* 0x000ea8000c1e1900 */
[----:B------:R-:W3:Y:S01]  /*0890*/  @!P1 LDG.E R15, desc[UR8][R14.64] ;  /* 0x000000080e0f9981 */ /* 0x000ee2000c1e1900 */
[----:B----4-:R-:W-:-:S06]  /*08a0*/  @!P1 IMAD.WIDE.U32 R12, R7, 0x4, R12 ;  /* 0x00000004070c9825 */ /* 0x010fcc00078e000c */
[----:B------:R-:W3:Y:S01]  /*08b0*/  @!P1 LDG.E R12, desc[UR8][R12.64] ;  /* 0x000000080c0c9981 */ /* 0x000ee2000c1e1900 */
[----:B-----5:R-:W-:-:S04]  /*08c0*/  @P0 FFMA R11, R11, R16, R10 ;  /* 0x000000100b0b0223 */ /* 0x020fc8000000000a */
[----:B--2---:R-:W-:-:S04]  /*08d0*/  @P0 FFMA R10, R0, R18, R11 ;  /* 0x00000012000a0223 */ /* 0x004fc8000000000b */
[----:B---3--:R-:W-:-:S07]  /*08e0*/  @!P1 FFMA R10, R15, R12, R10 ;  /* 0x0000000c0f0a9223 */ /* 0x008fce000000000a */
.L_x_5:
[----:B------:R-:W1:Y:S01]  /*08f0*/  LDC.64 R6, c[0x0][0x390] ;  /* 0x0000e400ff067b82 */ /* 0x000e620000000a00 */
[----:B------:R-:W-:-:S05]  /*0900*/  IADD3 R3, PT, PT, R3, R4, RZ ;  /* 0x0000000403037210 */ /* 0x000fca0007ffe0ff */
[----:B-1----:R-:W-:-:S05]  /*0910*/  IMAD.WIDE R2, R3, 0x4, R6 ;  /* 0x0000000403027825 */ /* 0x002fca00078e0206 */
[----:B0-----:R-:W-:Y:S01]  /*0920*/  STG.E desc[UR8][R2.64], R10 ;  /* 0x0000000a02007986 */ /* 0x001fe2000c101908 */
[----:B------:R-:W-:Y:S05]  /*0930*/  EXIT ;  /* 0x000000000000794d */ /* 0x000fea0003800000 */
.L_x_7:
        /* <DEDUP_REMOVED lines=12> */
.L_x_16:


//--------------------- .text._Z10matvec_mulPfS_S_i --------------------------
	.section	.text._Z10matvec_mulPfS_S_i,"ax",@progbits
	.align	128
        .global         _Z10matvec_mulPfS_S_i
        .type           _Z10matvec_mulPfS_S_i,@function
        .size           _Z10matvec_mulPfS_S_i,(.L_x_17 - _Z10matvec_mulPfS_S_i)
        .other          _Z10matvec_mulPfS_S_i,@"STO_CUDA_ENTRY STV_DEFAULT"
_Z10matvec_mulPfS_S_i:
.text._Z10matvec_mulPfS_S_i:
[----:B------:R-:W-:Y:S01]  /*0000*/  LDC R1, c[0x0][0x37c] ;  /* 0x0000df00ff017b82 */ /* 0x000fe20000000800 */
[----:B------:R-:W0:Y:S07]  /*0010*/  S2R R3, SR_TID.X ;  /* 0x0000000000037919 */ /* 0x000e2e0000002100 */
[----:B------:R-:W0:Y:S01]  /*0020*/  S2UR UR4, SR_CTAID.X ;  /* 0x00000000000479c3 */ /* 0x000e220000002500 */
[----:B------:R-:W1:Y:S07]  /*0030*/  LDCU UR16, c[0x0][0x398] ;  /* 0x00007300ff1077ac */ /* 0x000e6e0008000800 */
[----:B------:R-:W0:Y:S02]  /*0040*/  LDC R0, c[0x0][0x360] ;  /* 0x0000d800ff007b82 */ /* 0x000e240000000800 */
[----:B0-----:R-:W-:-:S05]  /*0050*/  IMAD R0, R0, UR4, R3 ;  /* 0x0000000400007c24 */ /* 0x001fca000f8e0203 */
[----:B-1----:R-:W-:-:S13]  /*0060*/  ISETP.GE.AND P0, PT, R0, UR16, PT ;  /* 0x0000001000007c0c */ /* 0x002fda000bf06270 */
[----:B------:R-:W-:Y:S05]  /*0070*/  @P0 EXIT ;  /* 0x000000000000094d */ /* 0x000fea0003800000 */
[----:B------:R-:W-:Y:S01]  /*0080*/  UISETP.GE.AND UP0, UPT, UR16, 0x1, UPT ;  /* 0x000000011000788c */ /* 0x000fe2000bf06270 */
[----:B------:R-:W-:Y:S01]  /*0090*/  HFMA2 R15, -RZ, RZ, 0, 0 ;  /* 0x00000000ff0f7431 */ /* 0x000fe200000001ff */
[----:B------:R-:W0:Y:S07]  /*00a0*/  LDCU.64 UR14, c[0x0][0x358] ;  /* 0x00006b00ff0e77ac */ /* 0x000e2e0008000a00 */
[----:B------:R-:W-:Y:S05]  /*00b0*/  BRA.U !UP0, `(.L_x_8) ;  /* 0x0000000908647547 */ /* 0x000fea000b800000 */
[----:B------:R-:W-:Y:S02]  /*00c0*/  UISETP.GE.U32.AND UP1, UPT, UR16, 0x10, UPT ;  /* 0x000000101000788c */ /* 0x000fe4000bf26070 */
[----:B------:R-:W-:Y:S01]  /*00d0*/  IMAD R7, R0, UR16, RZ ;  /* 0x0000001000077c24 */ /* 0x000fe2000f8e02ff */
[----:B------:R-:W-:Y:S01]  /*00e0*/  ULOP3.LUT UR12, UR16, 0xf, URZ, 0xc0, !UPT ;  /* 0x0000000f100c7892 */ /* 0x000fe2000f8ec0ff */
[----:B------:R-:W-:Y:S02]  /*00f0*/  MOV R15, RZ ;  /* 0x000000ff000f7202 */ /* 0x000fe40000000f00 */
[----:B------:R-:W-:Y:S01]  /*0100*/  MOV R8, RZ ;  /* 0x000000ff00087202 */ /* 0x000fe20000000f00 */
[----:B------:R-:W-:Y:S02]  /*0110*/  UISETP.NE.AND UP0, UPT, UR12, URZ, UPT ;  /* 0x000000ff0c00728c */ /* 0x000fe4000bf05270 */
[----:B------:R-:W-:Y:S09]  /*0120*/  BRA.U !UP1, `(.L_x_9) ;  /* 0x0000000509147547 */ /* 0x000ff2000b800000 */
[----:B------:R-:W1:Y:S01]  /*0130*/  LDCU.128 UR8, c[0x0][0x380] ;  /* 0x00007000ff0877ac */ /* 0x000e620008000c00 */
[----:B------:R-:W-:Y:S02]  /*0140*/  MOV R15, RZ ;  /* 0x000000ff000f7202 */ /* 0x000fe40000000f00 */
[----:B------:R-:W-:Y:S01]  /*0150*/  MOV R6, R7 ;  /* 0x0000000700067202 */ /* 0x000fe20000000f00 */
[----:B------:R-:W-:-:S06]  /*0160*/  ULOP3.LUT UR13, UR16, 0x7ffffff0, URZ, 0xc0, !UPT ;  /* 0x7ffffff0100d7892 */ /* 0x000fcc000f8ec0ff */
[----:B------:R-:W-:Y:S01]  /*0170*/  MOV R8, UR13 ;  /* 0x0000000d00087c02 */ /* 0x000fe20008000f00 */
[----:B-1----:R-:W-:Y:S02]  /*0180*/  UIADD3 UR4, UP2, UPT, UR10, 0x20, URZ ;  /* 0x000000200a047890 */ /* 0x002fe4000ff5e0ff */
[----:B------:R-:W-:Y:S02]  /*0190*/  UIADD3 UR6, UP1, UPT, UR8, 0x20, URZ ;  /* 0x0000002008067890 */ /* 0x000fe4000ff3e0ff */
[----:B------:R-:W-:Y:S02]  /*01a0*/  UIADD3.X UR5, UPT, UPT, URZ, UR11, URZ, UP2, !UPT ;  /* 0x0000000bff057290 */ /* 0x000fe400097fe4ff */
[----:B------:R-:W-:Y:S01]  /*01b0*/  MOV R2, UR4 ;  /* 0x0000000400027c02 */ /* 0x000fe20008000f00 */
[----:B------:R-:W-:Y:S02]  /*01c0*/  UIADD3 UR8, UPT, UPT, -UR13, URZ, URZ ;  /* 0x000000ff0d087290 */ /* 0x000fe4000fffe1ff */
[----:B------:R-:W-:Y:S01]  /*01d0*/  UIADD3.X UR7, UPT, UPT, URZ, UR9, URZ, UP1, !UPT ;  /* 0x00000009ff077290 */ /* 0x000fe20008ffe4ff */
[----:B------:R-:W-:-:S11]  /*01e0*/  MOV R3, UR5 ;  /* 0x0000000500037c02 */ /* 0x000fd60008000f00 */
.L_x_10:
[----:B------:R-:W-:Y:S01]  /*01f0*/  MOV R4, UR6 ;  /* 0x0000000600047c02 */ /* 0x000fe20008000f00 */
[----:B0-----:R-:W2:Y:S01]  /*0200*/  LDG.E R17, desc[UR14][R2.64+-0x20] ;  /* 0xffffe00e02117981 */ /* 0x001ea2000c1e1900 */
[----:B------:R-:W-:-:S03]  /*0210*/  MOV R5, UR7 ;  /* 0x0000000700057c02 */ /* 0x000fc60008000f00 */
[----:B------:R-:W3:Y:S01]  /*0220*/  LDG.E R25, desc[UR14][R2.64+-0x1c] ;  /* 0xffffe40e02197981 */ /* 0x000ee2000c1e1900 */
[----:B------:R-:W-:-:S03]  /*0230*/  IMAD.WIDE R4, R6, 0x4, R4 ;  /* 0x0000000406047825 */ /* 0x000fc600078e0204 */
[----:B------:R-:W4:Y:S04]  /*0240*/  LDG.E R19, desc[UR14][R2.64+-0x18] ;  /* 0xffffe80e02137981 */ /* 0x000f28000c1e1900 */
[----:B------:R-:W2:Y:S04]  /*0250*/  LDG.E R16, desc[UR14][R4.64+-0x20] ;  /* 0xffffe00e04107981 */ /* 0x000ea8000c1e1900 */
[----:B------:R-:W3:Y:S04]  /*0260*/  LDG.E R18, desc[UR14][R4.64+-0x1c] ;  /* 0xffffe40e04127981 */ /* 0x000ee8000c1e1900 */
[----:B------:R-:W4:Y:S04]  /*0270*/  LDG.E R20, desc[UR14][R4.64+-0x18] ;  /* 0xffffe80e04147981 */ /* 0x000f28000c1e1900 */
[----:B------:R-:W5:Y:S04]  /*0280*/  LDG.E R22, desc[UR14][R2.64+-0x14] ;  /* 0xffffec0e02167981 */ /* 0x000f68000c1e1900 */
        /* <DEDUP_REMOVED lines=8> */
[----:B------:R-:W5:Y:S01]  /*0310*/  LDG.E R14, desc[UR14][R4.64+-0x4] ;  /* 0xfffffc0e040e7981 */ /* 0x000f62000c1e1900 */
[----:B--2---:R-:W-:-:S03]  /*0320*/  FFMA R17, R16, R17, R15 ;  /* 0x0000001110117223 */ /* 0x004fc6000000000f */
[----:B------:R-:W2:Y:S04]  /*0330*/  LDG.E R15, desc[UR14][R2.64] ;  /* 0x0000000e020f7981 */ /* 0x000ea8000c1e1900 */
[----:B------:R-:W2:Y:S01]  /*0340*/  LDG.E R16, desc[UR14][R4.64] ;  /* 0x0000000e04107981 */ /* 0x000ea2000c1e1900 */
[----:B---3--:R-:W-:-:S03]  /*0350*/  FFMA R25, R18, R25, R17 ;  /* 0x0000001912197223 */ /* 0x008fc60000000011 */
[----:B------:R-:W3:Y:S01]  /*0360*/  LDG.E R17, desc[UR14][R2.64+0x4] ;  /* 0x0000040e02117981 */ /* 0x000ee2000c1e1900 */
[----:B----4-:R-:W-:-:S03]  /*0370*/  FFMA R26, R20, R19, R25 ;  /* 0x00000013141a7223 */ /* 0x010fc60000000019 */
[----:B------:R-:W3:Y:S04]  /*0380*/  LDG.E R18, desc[UR14][R4.64+0x4] ;  /* 0x0000040e04127981 */ /* 0x000ee8000c1e1900 */
[----:B------:R-:W4:Y:S01]  /*0390*/  LDG.E R20, desc[UR14][R2.64+0x8] ;  /* 0x0000080e02147981 */ /* 0x000f22000c1e1900 */
[----:B-----5:R-:W-:-:S03]  /*03a0*/  FFMA R25, R21, R22, R26 ;  /* 0x0000001615197223 */ /* 0x020fc6000000001a */
[----:B------:R-:W4:Y:S04]  /*03b0*/  LDG.E R19, desc[UR14][R4.64+0x8] ;  /* 0x0000080e04137981 */ /* 0x000f28000c1e1900 */
[----:B------:R-:W5:Y:S01]  /*03c0*/  LDG.E R22, desc[UR14][R2.64+0xc] ;  /* 0x00000c0e02167981 */ /* 0x000f62000c1e1900 */
[----:B------:R-:W-:-:S03]  /*03d0*/  FFMA R25, R24, R23, R25 ;  /* 0x0000001718197223 */ /* 0x000fc60000000019 */
[----:B------:R-:W5:Y:S04]  /*03e0*/  LDG.E R21, desc[UR14][R4.64+0xc] ;  /* 0x00000c0e04157981 */ /* 0x000f68000c1e1900 */
[----:B------:R-:W5:Y:S01]  /*03f0*/  LDG.E R24, desc[UR14][R2.64+0x10] ;  /* 0x0000100e02187981 */ /* 0x000f62000c1e1900 */
[----:B------:R-:W-:-:S03]  /*0400*/  FFMA R25, R10, R9, R25 ;  /* 0x000000090a197223 */ /* 0x000fc60000000019 */
[----:B------:R-:W5:Y:S04]  /*0410*/  LDG.E R23, desc[UR14][R4.64+0x10] ;  /* 0x0000100e04177981 */ /* 0x000f68000c1e1900 */
[----:B------:R-:W5:Y:S01]  /*0420*/  LDG.E R10, desc[UR14][R2.64+0x14] ;  /* 0x0000140e020a7981 */ /* 0x000f62000c1e1900 */
[----:B------:R-:W-:-:S03]  /*0430*/  FFMA R27, R12, R11, R25 ;  /* 0x0000000b0c1b7223 */ /* 0x000fc60000000019 */
[----:B------:R-:W5:Y:S04]  /*0440*/  LDG.E R9, desc[UR14][R4.64+0x14] ;  /* 0x0000140e04097981 */ /* 0x000f68000c1e1900 */
[----:B------:R-:W5:Y:S04]  /*0450*/  LDG.E R11, desc[UR14][R2.64+0x18] ;  /* 0x0000180e020b7981 */ /* 0x000f68000c1e1900 */
[----:B------:R-:W5:Y:S04]  /*0460*/  LDG.E R12, desc[UR14][R4.64+0x18] ;  /* 0x0000180e040c7981 */ /* 0x000f68000c1e1900 */
[----:B------:R-:W5:Y:S04]  /*0470*/  LDG.E R25, desc[UR14][R4.64+0x1c] ;  /* 0x00001c0e04197981 */ /* 0x000f68000c1e1900 */
[----:B------:R0:W5:Y:S01]  /*0480*/  LDG.E R26, desc[UR14][R2.64+0x1c] ;  /* 0x00001c0e021a7981 */ /* 0x000162000c1e1900 */
[----:B------:R-:W-:Y:S01]  /*0490*/  FFMA R13, R14, R13, R27 ;  /* 0x0000000d0e0d7223 */ /* 0x000fe2000000001b */
[----:B------:R-:W-:-:S04]  /*04a0*/  UIADD3 UR8, UPT, UPT, UR8, 0x10, URZ ;  /* 0x0000001008087890 */ /* 0x000fc8000fffe0ff */
[----:B------:R-:W-:Y:S01]  /*04b0*/  UISETP.NE.AND UP1, UPT, UR8, URZ, UPT ;  /* 0x000000ff0800728c */ /* 0x000fe2000bf25270 */
[----:B0-----:R-:W-:Y:S02]  /*04c0*/  IADD3 R2, P0, PT, R2, 0x40, RZ ;  /* 0x0000004002027810 */ /* 0x001fe40007f1e0ff */
[----:B------:R-:W-:Y:S02]  /*04d0*/  IADD3 R6, PT, PT, R6, 0x10, RZ ;  /* 0x0000001006067810 */ /* 0x000fe40007ffe0ff */
[----:B------:R-:W-:Y:S01]  /*04e0*/  IADD3.X R3, PT, PT, RZ, R3, RZ, P0, !PT ;  /* 0x00000003ff037210 */ /* 0x000fe200007fe4ff */
[----:B--2---:R-:W-:-:S04]  /*04f0*/  FFMA R13, R16, R15, R13 ;  /* 0x0000000f100d7223 */ /* 0x004fc8000000000d */
[----:B---3--:R-:W-:-:S04]  /*0500*/  FFMA R18, R18, R17, R13 ;  /* 0x0000001112127223 */ /* 0x008fc8000000000d */
[----:B----4-:R-:W-:-:S04]  /*0510*/  FFMA R18, R19, R20, R18 ;  /* 0x0000001413127223 */ /* 0x010fc80000000012 */
[----:B-----5:R-:W-:-:S04]  /*0520*/  FFMA R18, R21, R22, R18 ;  /* 0x0000001615127223 */ /* 0x020fc80000000012 */
[----:B------:R-:W-:-:S04]  /*0530*/  FFMA R18, R23, R24, R18 ;  /* 0x0000001817127223 */ /* 0x000fc80000000012 */
[----:B------:R-:W-:-:S04]  /*0540*/  FFMA R9, R9, R10, R18 ;  /* 0x0000000a09097223 */ /* 0x000fc80000000012 */
[----:B------:R-:W-:-:S04]  /*0550*/  FFMA R12, R12, R11, R9 ;  /* 0x0000000b0c0c7223 */ /* 0x000fc80000000009 */
[----:B------:R-:W-:Y:S01]  /*0560*/  FFMA R15, R25, R26, R12 ;  /* 0x0000001a190f7223 */ /* 0x000fe2000000000c */
[----:B------:R-:W-:Y:S06]  /*0570*/  BRA.U UP1, `(.L_x_10) ;  /* 0xfffffffd011c7547 */ /* 0x000fec000b83ffff */
.L_x_9:
[----:B------:R-:W-:Y:S05]  /*0580*/  BRA.U !UP0, `(.L_x_8) ;  /* 0x0000000508307547 */ /* 0x000fea000b800000 */
[----:B------:R-:W-:Y:S02]  /*0590*/  UISETP.GE.U32.AND UP0, UPT, UR12, 0x8, UPT ;  /* 0x000000080c00788c */ /* 0x000fe4000bf06070 */
[----:B------:R-:W-:-:S04]  /*05a0*/  ULOP3.LUT UR5, UR16, 0x7, URZ, 0xc0, !UPT ;  /* 0x0000000710057892 */ /* 0x000fc8000f8ec0ff */
[----:B------:R-:W-:-:S03]  /*05b0*/  UISETP.NE.AND UP1, UPT, UR5, URZ, UPT ;  /* 0x000000ff0500728c */ /* 0x000fc6000bf25270 */
[----:B------:R-:W-:Y:S08]  /*05c0*/  BRA.U !UP0, `(.L_x_11) ;  /* 0x0000000108787547 */ /* 0x000ff0000b800000 */
[----:B------:R-:W1:Y:S01]  /*05d0*/  LDC.64 R2, c[0x0][0x380] ;  /* 0x0000e000ff027b82 */ /* 0x000e620000000a00 */
[----:B------:R-:W-:-:S07]  /*05e0*/  IADD3 R9, PT, PT, R7, R8, RZ ;  /* 0x0000000807097210 */ /* 0x000fce0007ffe0ff */
[----:B------:R-:W2:Y:S01]  /*05f0*/  LDC.64 R4, c[0x0][0x388] ;  /* 0x0000e200ff047b82 */ /* 0x000ea20000000a00 */
[----:B-1----:R-:W-:-:S05]  /*0600*/  IMAD.WIDE R2, R9, 0x4, R2 ;  /* 0x0000000409027825 */ /* 0x002fca00078e0202 */
[----:B0-----:R-:W3:Y:S01]  /*0610*/  LDG.E R10, desc[UR14][R2.64] ;  /* 0x0000000e020a7981 */ /* 0x001ee2000c1e1900 */
[----:B--2---:R-:W-:-:S03]  /*0620*/  IMAD.WIDE.U32 R4, R8, 0x4, R4 ;  /* 0x0000000408047825 */ /* 0x004fc600078e0004 */
[----:B------:R-:W2:Y:S04]  /*0630*/  LDG.E R13, desc[UR14][R2.64+0x4] ;  /* 0x0000040e020d7981 */ /* 0x000ea8000c1e1900 */
[----:B------:R-:W3:Y:S04]  /*0640*/  LDG.E R11, desc[UR14][R4.64] ;  /* 0x0000000e040b7981 */ /* 0x000ee8000c1e1900 */
[----:B------:R-:W2:Y:S04]  /*0650*/  LDG.E R12, desc[UR14][R4.64+0x4] ;  /* 0x0000040e040c7981 */ /* 0x000ea8000c1e1900 */
[----:B------:R-:W4:Y:S04]  /*0660*/  LDG.E R17, desc[UR14][R2.64+0x8] ;  /* 0x0000080e02117981 */ /* 0x000f28000c1e1900 */
        /* <DEDUP_REMOVED lines=11> */
[----:B------:R-:W-:Y:S01]  /*0720*/  IADD3 R8, PT, PT, R8, 0x8, RZ ;  /* 0x0000000808087810 */ /* 0x000fe20007ffe0ff */
[----:B---3--:R-:W-:-:S04]  /*0730*/  FFMA R10, R10, R11, R15 ;  /* 0x0000000b0a0a7223 */ /* 0x008fc8000000000f */
[----:B--2---:R-:W-:-:S04]  /*0740*/  FFMA R10, R13, R12, R10 ;  /* 0x0000000c0d0a7223 */ /* 0x004fc8000000000a */
[----:B----4-:R-:W-:-:S04]  /*0750*/  FFMA R10, R17, R14, R10 ;  /* 0x0000000e110a7223 */ /* 0x010fc8000000000a */
[----:B-----5:R-:W-:-:S04]  /*0760*/  FFMA R10, R19, R16, R10 ;  /* 0x00000010130a7223 */ /* 0x020fc8000000000a */
[----:B------:R-:W-:-:S04]  /*0770*/  FFMA R10, R21, R18, R10 ;  /* 0x00000012150a7223 */ /* 0x000fc8000000000a */
[----:B------:R-:W-:-:S04]  /*0780*/  FFMA R23, R23, R20, R10 ;  /* 0x0000001417177223 */ /* 0x000fc8000000000a */
[----:B------:R-:W-:-:S04]  /*0790*/  FFMA R6, R6, R9, R23 ;  /* 0x0000000906067223 */ /* 0x000fc80000000017 */
[----:B------:R-:W-:-:S07]  /*07a0*/  FFMA R15, R25, R22, R6 ;  /* 0x00000016190f7223 */ /* 0x000fce0000000006 */
.L_x_11:
        /* <DEDUP_REMOVED lines=23> */
.L_x_12:
[----:B------:R-:W-:Y:S05]  /*0920*/  BRA.U !UP1, `(.L_x_8) ;  /* 0x0000000109487547 */ /* 0x000fea000b800000 */
[----:B------:R-:W1:Y:S01]  /*0930*/  LDC.64 R2, c[0x0][0x388] ;  /* 0x0000e200ff027b82 */ /* 0x000e620000000a00 */
[----:B------:R-:W-:Y:S01]  /*0940*/  IADD3 R7, PT, PT, R7, R8, RZ ;  /* 0x0000000807077210 */ /* 0x000fe20007ffe0ff */
[----:B------:R-:W-:-:S06]  /*0950*/  UIADD3 UR4, UPT, UPT, -UR4, URZ, URZ ;  /* 0x000000ff04047290 */ /* 0x000fcc000fffe1ff */
[----:B------:R-:W2:Y:S01]  /*0960*/  LDC.64 R10, c[0x0][0x380] ;  /* 0x0000e000ff0a7b82 */ /* 0x000ea20000000a00 */
[----:B-1----:R-:W-:-:S03]  /*0970*/  IMAD.WIDE.U32 R2, R8, 0x4, R2 ;  /* 0x0000000408027825 */ /* 0x002fc600078e0002 */
[----:B------:R-:W-:Y:S02]  /*0980*/  MOV R6, R2 ;  /* 0x0000000200067202 */ /* 0x000fe40000000f00 */
[----:B------:R-:W-:-:S07]  /*0990*/  MOV R5, R3 ;  /* 0x0000000300057202 */ /* 0x000fce0000000f00 */
.L_x_13:
[----:B--2---:R-:W-:Y:S01]  /*09a0*/  IMAD.WIDE R2, R7, 0x4, R10 ;  /* 0x0000000407027825 */ /* 0x004fe200078e020a */
[----:B------:R-:W-:-:S05]  /*09b0*/  MOV R4, R6 ;  /* 0x0000000600047202 */ /* 0x000fca0000000f00 */
[----:B0-----:R-:W2:Y:S04]  /*09c0*/  LDG.E R2, desc[UR14][R2.64] ;  /* 0x0000000e02027981 */ /* 0x001ea8000c1e1900 */
[----:B------:R0:W2:Y:S01]  /*09d0*/  LDG.E R4, desc[UR14][R4.64] ;  /* 0x0000000e04047981 */ /* 0x0000a2000c1e1900 */
[----:B------:R-:W-:Y:S01]  /*09e0*/  UIADD3 UR4, UPT, UPT, UR4, 0x1, URZ ;  /* 0x0000000104047890 */ /* 0x000fe2000fffe0ff */
[----:B------:R-:W-:Y:S02]  /*09f0*/  IADD3 R6, P0, PT, R6, 0x4, RZ ;  /* 0x0000000406067810 */ /* 0x000fe40007f1e0ff */
[----:B------:R-:W-:Y:S01]  /*0a00*/  IADD3 R7, PT, PT, R7, 0x1, RZ ;  /* 0x0000000107077810 */ /* 0x000fe20007ffe0ff */
[----:B------:R-:W-:Y:S01]  /*0a10*/  UISETP.NE.AND UP0, UPT, UR4, URZ, UPT ;  /* 0x000000ff0400728c */ /* 0x000fe2000bf05270 */
[----:B0-----:R-:W-:Y:S01]  /*0a20*/  IADD3.X R5, PT, PT, RZ, R5, RZ, P0, !PT ;  /* 0x00000005ff057210 */ /* 0x001fe200007fe4ff */
[----:B--2---:R-:W-:-:S07]  /*0a30*/  FFMA R15, R2, R4, R15 ;  /* 0x00000004020f7223 */ /* 0x004fce000000000f */
[----:B------:R-:W-:Y:S05]  /*0a40*/  BRA.U UP0, `(.L_x_13) ;  /* 0xfffffffd00d47547 */ /* 0x000fea000b83ffff */
.L_x_8:
[----:B------:R-:W1:Y:S02]  /*0a50*/  LDC.64 R2, c[0x0][0x388] ;  /* 0x0000e200ff027b82 */ /* 0x000e640000000a00 */
[----:B-1----:R-:W-:-:S05]  /*0a60*/  IMAD.WIDE R2, R0, 0x4, R2 ;  /* 0x0000000400027825 */ /* 0x002fca00078e0202 */
[----:B0-----:R-:W-:Y:S01]  /*0a70*/  STG.E desc[UR14][R2.64], R15 ;  /* 0x0000000f02007986 */ /* 0x001fe2000c10190e */
[----:B------:R-:W-:Y:S05]  /*0a80*/  EXIT ;  /* 0x000000000000794d */ /* 0x000fea0003800000 */
.L_x_14:
        /* <DEDUP_REMOVED lines=15> */
.L_x_17:


//--------------------- .nv.shared._Z14mat_mul_sharedPfS_S_i --------------------------
	.section	.nv.shared._Z14mat_mul_sharedPfS_S_i,"aw",@nobits
	.sectionflags	@""
	.align	4
.nv.shared._Z14mat_mul_sharedPfS_S_i:
	.zero		9216


//--------------------- .nv.shared.reserved.0     --------------------------
	.section	.nv.shared.reserved.0,"aw",@nobits
	.weak		__nv_reservedSMEM_offset_0_alias
	.size		__nv_reservedSMEM_offset_0_alias, 0, 64
	.other		__nv_reservedSMEM_offset_0_alias,@"STO_CUDA_RESERVED_SHARED STV_DEFAULT"
__nv_reservedSMEM_offset_0_alias:
	.zero		0
	.zero		64


//--------------------- .nv.constant0._Z14mat_mul_sharedPfS_S_i --------------------------
	.section	.nv.constant0._Z14mat_mul_sharedPfS_S_i,"a",@progbits
	.sectionflags	@""
	.align	4
.nv.constant0._Z14mat_mul_sharedPfS_S_i:
	.zero		924


//--------------------- .nv.constant0._Z7mat_mulPfS_S_i --------------------------
	.section	.nv.constant0._Z7mat_mulPfS_S_i,"a",@progbits
	.sectionflags	@""
	.align	4
.nv.constant0._Z7mat_mulPfS_S_i:
	.zero		924


//--------------------- .nv.constant0._Z10matvec_mulPfS_S_i --------------------------
	.section	.nv.constant0._Z10matvec_mulPfS_S_i,"a",@progbits
	.sectionflags	@""
	.align	4
.nv.constant0._Z10matvec_mulPfS_S_i:
	.zero		924


//--------------------- SYMBOLS --------------------------

	.type		.nv.reservedSmem.offset0,@object
	.size		.nv.reservedSmem.offset0,0x4
	.type		.nv.reservedSmem.cap,@object
	.size		.nv.reservedSmem.cap,0x4
